	.headerflags	@"EF_CUDA_TEXMODE_UNIFIED EF_CUDA_64BIT_ADDRESS EF_CUDA_ACCELERATORS EF_CUDA_SM90 EF_CUDA_VIRTUAL_SM(EF_CUDA_SM90)"
	.elftype	@"ET_EXEC"


//--------------------- .nv.info                  --------------------------
	.section	.nv.info,"",@"SHT_CUDA_INFO"
	.align	4


	//----- nvinfo : EIATTR_REGCOUNT
	.align		4
        /*0000*/ 	.byte	0x04, 0x2f
        /*0002*/ 	.short	(.L_3 - .L_2)
	.align		4
.L_2:
        /*0004*/ 	.word	index@(triton_poi_fused__native_batch_norm_legit_no_training_mul_softplus_tanh_8)
        /*0008*/ 	.word	0x00000028


	//----- nvinfo : EIATTR_MIN_STACK_SIZE
	.align		4
.L_3:
        /*000c*/ 	.byte	0x04, 0x12
        /*000e*/ 	.short	(.L_5 - .L_4)
	.align		4
.L_4:
        /*0010*/ 	.word	index@(triton_poi_fused__native_batch_norm_legit_no_training_mul_softplus_tanh_8)
        /*0014*/ 	.word	0x00000000


	//----- nvinfo : EIATTR_FRAME_SIZE
	.align		4
.L_5:
        /*0018*/ 	.byte	0x04, 0x11
        /*001a*/ 	.short	(.L_7 - .L_6)
	.align		4
.L_6:
        /*001c*/ 	.word	index@(triton_poi_fused__native_batch_norm_legit_no_training_mul_softplus_tanh_8)
        /*0020*/ 	.word	0x00000000


	//----- nvinfo : EIATTR_MIN_STACK_SIZE
	.align		4
.L_7:
        /*0024*/ 	.byte	0x04, 0x12
        /*0026*/ 	.short	(.L_9 - .L_8)
	.align		4
.L_8:
        /*0028*/ 	.word	index@(triton_poi_fused__native_batch_norm_legit_no_training_mul_softplus_tanh_8)
        /*002c*/ 	.word	0x00000000
.L_9:


//--------------------- .nv.info.triton_poi_fused__native_batch_norm_legit_no_training_mul_softplus_tanh_8 --------------------------
	.section	.nv.info.triton_poi_fused__native_batch_norm_legit_no_training_mul_softplus_tanh_8,"",@"SHT_CUDA_INFO"
	.sectionflags	@""
	.align	4


	//----- nvinfo : EIATTR_CUDA_API_VERSION
	.align		4
        /*0000*/ 	.byte	0x04, 0x37
        /*0002*/ 	.short	(.L_11 - .L_10)
.L_10:
        /*0004*/ 	.word	0x0000007c


	//----- nvinfo : EIATTR_KPARAM_INFO
	.align		4
.L_11:
        /*0008*/ 	.byte	0x04, 0x17
        /*000a*/ 	.short	(.L_13 - .L_12)
.L_12:
        /*000c*/ 	.word	0x00000000
        /*0010*/ 	.short	0x0007
        /*0012*/ 	.short	0x0034
        /*0014*/ 	.byte	0x00, 0xf0, 0x11, 0x00


	//----- nvinfo : EIATTR_KPARAM_INFO
	.align		4
.L_13:
        /*0018*/ 	.byte	0x04, 0x17
        /*001a*/ 	.short	(.L_15 - .L_14)
.L_14:
        /*001c*/ 	.word	0x00000000
        /*0020*/ 	.short	0x0006
        /*0022*/ 	.short	0x0030
        /*0024*/ 	.byte	0x00, 0xf0, 0x11, 0x00


	//----- nvinfo : EIATTR_KPARAM_INFO
	.align		4
.L_15:
        /*0028*/ 	.byte	0x04, 0x17
        /*002a*/ 	.short	(.L_17 - .L_16)
.L_16:
        /*002c*/ 	.word	0x00000000
        /*0030*/ 	.short	0x0005
        /*0032*/ 	.short	0x0028
        /*0034*/ 	.byte	0x00, 0xf4, 0x21, 0x00


	//----- nvinfo : EIATTR_KPARAM_INFO
	.align		4
.L_17:
        /*0038*/ 	.byte	0x04, 0x17
        /*003a*/ 	.short	(.L_19 - .L_18)
.L_18:
        /*003c*/ 	.word	0x00000000
        /*0040*/ 	.short	0x0004
        /*0042*/ 	.short	0x0020
        /*0044*/ 	.byte	0x00, 0xf4, 0x21, 0x00


	//----- nvinfo : EIATTR_KPARAM_INFO
	.align		4
.L_19:
        /*0048*/ 	.byte	0x04, 0x17
        /*004a*/ 	.short	(.L_21 - .L_20)
.L_20:
        /*004c*/ 	.word	0x00000000
        /*0050*/ 	.short	0x0003
        /*0052*/ 	.short	0x0018
        /*0054*/ 	.byte	0x00, 0xf4, 0x21, 0x00


	//----- nvinfo : EIATTR_KPARAM_INFO
	.align		4
.L_21:
        /*0058*/ 	.byte	0x04, 0x17
        /*005a*/ 	.short	(.L_23 - .L_22)
.L_22:
        /*005c*/ 	.word	0x00000000
        /*0060*/ 	.short	0x0002
        /*0062*/ 	.short	0x0010
        /*0064*/ 	.byte	0x00, 0xf4, 0x21, 0x00


	//----- nvinfo : EIATTR_KPARAM_INFO
	.align		4
.L_23:
        /*0068*/ 	.byte	0x04, 0x17
        /*006a*/ 	.short	(.L_25 - .L_24)
.L_24:
        /*006c*/ 	.word	0x00000000
        /*0070*/ 	.short	0x0001
        /*0072*/ 	.short	0x0008
        /*0074*/ 	.byte	0x00, 0xf4, 0x21, 0x00


	//----- nvinfo : EIATTR_KPARAM_INFO
	.align		4
.L_25:
        /*0078*/ 	.byte	0x04, 0x17
        /*007a*/ 	.short	(.L_27 - .L_26)
.L_26:
        /*007c*/ 	.word	0x00000000
        /*0080*/ 	.short	0x0000
        /*0082*/ 	.short	0x0000
        /*0084*/ 	.byte	0x00, 0xf4, 0x21, 0x00


	//----- nvinfo : EIATTR_SPARSE_MMA_MASK
	.align		4
.L_27:
        /*0088*/ 	.byte	0x03, 0x50
        /*008a*/ 	.short	0x0000


	//----- nvinfo : EIATTR_MAXREG_COUNT
	.align		4
        /*008c*/ 	.byte	0x03, 0x1b
        /*008e*/ 	.short	0x00ff


	//----- nvinfo : EIATTR_EXIT_INSTR_OFFSETS
	.align		4
        /*0090*/ 	.byte	0x04, 0x1c
        /*0092*/ 	.short	(.L_29 - .L_28)


	//   ....[0]....
.L_28:
        /*0094*/ 	.word	0x000027d0


	//   ....[1]....
        /*0098*/ 	.word	0x00002820


	//----- nvinfo : EIATTR_REQNTID
	.align		4
.L_29:
        /*009c*/ 	.byte	0x04, 0x10
        /*009e*/ 	.short	(.L_31 - .L_30)
.L_30:
        /*00a0*/ 	.word	0x00000080
        /*00a4*/ 	.word	0x00000001
        /*00a8*/ 	.word	0x00000001


	//----- nvinfo : EIATTR_CRS_STACK_SIZE
	.align		4
.L_31:
        /*00ac*/ 	.byte	0x04, 0x1e
        /*00ae*/ 	.short	(.L_33 - .L_32)
.L_32:
        /*00b0*/ 	.word	0x00000000


	//----- nvinfo : EIATTR_CBANK_PARAM_SIZE
	.align		4
.L_33:
        /*00b4*/ 	.byte	0x03, 0x19
        /*00b6*/ 	.short	0x0038


	//----- nvinfo : EIATTR_PARAM_CBANK
	.align		4
        /*00b8*/ 	.byte	0x04, 0x0a
        /*00ba*/ 	.short	(.L_35 - .L_34)
	.align		4
.L_34:
        /*00bc*/ 	.word	index@(.nv.constant0.triton_poi_fused__native_batch_norm_legit_no_training_mul_softplus_tanh_8)
        /*00c0*/ 	.short	0x0210
        /*00c2*/ 	.short	0x0038


	//----- nvinfo : EIATTR_SW_WAR
	.align		4
.L_35:
        /*00c4*/ 	.byte	0x04, 0x36
        /*00c6*/ 	.short	(.L_37 - .L_36)
.L_36:
        /*00c8*/ 	.word	0x00000008
.L_37:


//--------------------- .nv.callgraph             --------------------------
	.section	.nv.callgraph,"",@"SHT_CUDA_CALLGRAPH"
	.align	4
	.sectionentsize	8
	.align		4
        /*0000*/ 	.word	0x00000000
	.align		4
        /*0004*/ 	.word	0xffffffff
	.align		4
        /*0008*/ 	.word	0x00000000
	.align		4
        /*000c*/ 	.word	0xfffffffe
	.align		4
        /*0010*/ 	.word	0x00000000
	.align		4
        /*0014*/ 	.word	0xfffffffd
	.align		4
        /*0018*/ 	.word	0x00000000
	.align		4
        /*001c*/ 	.word	0xfffffffc


//--------------------- .nv.constant4             --------------------------
	.section	.nv.constant4,"a",@progbits
	.align	8
	.align		8
.nv.constant4:
        /*0000*/ 	.dword	_$_str
	.align		8
        /*0008*/ 	.dword	_$_str_$_2


//--------------------- .text.triton_poi_fused__native_batch_norm_legit_no_training_mul_softplus_tanh_8 --------------------------
	.section	.text.triton_poi_fused__native_batch_norm_legit_no_training_mul_softplus_tanh_8,"ax",@progbits
	.sectionflags	@"SHF_BARRIERS=1"
	.align	128
        .global         triton_poi_fused__native_batch_norm_legit_no_training_mul_softplus_tanh_8
        .type           triton_poi_fused__native_batch_norm_legit_no_training_mul_softplus_tanh_8,@function
        .size           triton_poi_fused__native_batch_norm_legit_no_training_mul_softplus_tanh_8,(.L_x_41 - triton_poi_fused__native_batch_norm_legit_no_training_mul_softplus_tanh_8)
        .other          triton_poi_fused__native_batch_norm_legit_no_training_mul_softplus_tanh_8,@"STO_CUDA_ENTRY STV_DEFAULT"
triton_poi_fused__native_batch_norm_legit_no_training_mul_softplus_tanh_8:
.text.triton_poi_fused__native_batch_norm_legit_no_training_mul_softplus_tanh_8:
[----:B------:R-:W0:Y:S01]  /*0000*/  LDC R1, c[0x0][0x28] ;  /* 0x00000a00ff017b82 */ /* 0x000e220000000800 */
[----:B------:R-:W1:Y:S07]  /*0010*/  S2R R29, SR_CTAID.X ;  /* 0x00000000001d7919 */ /* 0x000e6e0000002500 */
[----:B------:R-:W2:Y:S01]  /*0020*/  LDC.64 R10, c[0x0][0x220] ;  /* 0x00008800ff0a7b82 */ /* 0x000ea20000000a00 */
[----:B------:R-:W-:Y:S02]  /*0030*/  CS2R R4, SRZ ;  /* 0x0000000000047805 */ /* 0x000fe4000001ff00 */
[----:B------:R-:W-:Y:S01]  /*0040*/  CS2R R6, SRZ ;  /* 0x0000000000067805 */ /* 0x000fe2000001ff00 */
[----:B------:R-:W3:Y:S01]  /*0050*/  S2R R0, SR_TID.X ;  /* 0x0000000000007919 */ /* 0x000ee20000002100 */
[----:B------:R-:W-:Y:S01]  /*0060*/  ULDC.64 UR6, c[0x0][0x208] ;  /* 0x0000820000067ab9 */ /* 0x000fe20000000a00 */
[----:B------:R-:W4:Y:S02]  /*0070*/  S2R R3, SR_CTAID.Y ;  /* 0x0000000000037919 */ /* 0x000f240000002600 */
[----:B------:R-:W5:Y:S08]  /*0080*/  LDC.64 R24, c[0x0][0x210] ;  /* 0x00008400ff187b82 */ /* 0x000f700000000a00 */
[----:B------:R-:W5:Y:S08]  /*0090*/  LDC.64 R16, c[0x0][0x218] ;  /* 0x00008600ff107b82 */ /* 0x000f700000000a00 */
[----:B------:R-:W5:Y:S01]  /*00a0*/  LDC.64 R30, c[0x0][0x228] ;  /* 0x00008a00ff1e7b82 */ /* 0x000f620000000a00 */
[----:B-1----:R-:W-:-:S07]  /*00b0*/  SHF.L.U32 R29, R29, 0x5, RZ ;  /* 0x000000051d1d7819 */ /* 0x002fce00000006ff */
[----:B------:R-:W1:Y:S01]  /*00c0*/  LDC.64 R26, c[0x0][0x230] ;  /* 0x00008c00ff1a7b82 */ /* 0x000e620000000a00 */
[----:B---3--:R-:W-:-:S04]  /*00d0*/  SHF.L.U32 R28, R0, 0x2, RZ ;  /* 0x00000002001c7819 */ /* 0x008fc800000006ff */
[----:B------:R-:W-:-:S04]  /*00e0*/  LOP3.LUT R33, R29, 0x1c, R28, 0xf8, !PT ;  /* 0x0000001c1d217812 */ /* 0x000fc800078ef81c */
[C---:B------:R-:W-:Y:S01]  /*00f0*/  ISETP.GE.AND P0, PT, R33.reuse, 0x100, PT ;  /* 0x000001002100780c */ /* 0x040fe20003f06270 */
[----:B--2---:R-:W-:-:S12]  /*0100*/  IMAD.WIDE R10, R33, 0x4, R10 ;  /* 0x00000004210a7825 */ /* 0x004fd800078e020a */
[----:B------:R2:W3:Y:S01]  /*0110*/  @!P0 LDG.E.EL.128 R4, desc[UR6][R10.64] ;  /* 0x000000060a048981 */ /* 0x0004e2000c2e1d00 */
[----:B------:R-:W-:Y:S02]  /*0120*/  SHF.R.U32.HI R2, RZ, 0x3, R0 ;  /* 0x00000003ff027819 */ /* 0x000fe40000011600 */
[----:B------:R-:W-:Y:S02]  /*0130*/  CS2R R8, SRZ ;  /* 0x0000000000087805 */ /* 0x000fe4000001ff00 */
[----:B----4-:R-:W-:Y:S02]  /*0140*/  SHF.L.U32 R3, R3, 0x5, RZ ;  /* 0x0000000503037819 */ /* 0x010fe400000006ff */
[----:B------:R-:W-:Y:S02]  /*0150*/  CS2R R12, SRZ ;  /* 0x00000000000c7805 */ /* 0x000fe4000001ff00 */
[----:B------:R-:W-:Y:S02]  /*0160*/  SGXT.U32 R2, R2, 0x4 ;  /* 0x000000040202781a */ /* 0x000fe40000000000 */
[----:B------:R-:W-:Y:S01]  /*0170*/  CS2R R14, SRZ ;  /* 0x00000000000e7805 */ /* 0x000fe2000001ff00 */
[----:B0----5:R-:W-:Y:S01]  /*0180*/  IMAD.WIDE R36, R33, 0x4, R16 ;  /* 0x0000000421247825 */ /* 0x021fe200078e0210 */
[----:B------:R-:W-:-:S02]  /*0190*/  LOP3.LUT R0, R3, R2, RZ, 0xfc, !PT ;  /* 0x0000000203007212 */ /* 0x000fc400078efcff */
[----:B--2---:R-:W-:Y:S02]  /*01a0*/  CS2R R10, SRZ ;  /* 0x00000000000a7805 */ /* 0x004fe4000001ff00 */
[----:B------:R-:W2:Y:S01]  /*01b0*/  @!P0 LDG.E.EL.128 R12, desc[UR6][R36.64] ;  /* 0x00000006240c8981 */ /* 0x000ea2000c2e1d00 */
[----:B------:R-:W-:-:S05]  /*01c0*/  LEA R35, R0, R33, 0x8 ;  /* 0x0000002100237211 */ /* 0x000fca00078e40ff */
[----:B------:R-:W-:Y:S01]  /*01d0*/  IMAD.WIDE R34, R35, 0x4, R24 ;  /* 0x0000000423227825 */ /* 0x000fe200078e0218 */
[----:B------:R-:W-:Y:S02]  /*01e0*/  CS2R R16, SRZ ;  /* 0x0000000000107805 */ /* 0x000fe4000001ff00 */
[----:B------:R-:W-:Y:S02]  /*01f0*/  CS2R R18, SRZ ;  /* 0x0000000000127805 */ /* 0x000fe4000001ff00 */
[----:B------:R-:W-:Y:S01]  /*0200*/  CS2R R20, SRZ ;  /* 0x0000000000147805 */ /* 0x000fe2000001ff00 */
[----:B------:R1:W2:Y:S01]  /*0210*/  @!P0 LDG.E.EL.128 R8, desc[UR6][R34.64] ;  /* 0x0000000622088981 */ /* 0x0002a2000c2e1d00 */
[----:B------:R-:W-:Y:S01]  /*0220*/  CS2R R22, SRZ ;  /* 0x0000000000167805 */ /* 0x000fe2000001ff00 */
[----:B------:R-:W-:-:S05]  /*0230*/  IMAD.WIDE R30, R33, 0x4, R30 ;  /* 0x00000004211e7825 */ /* 0x000fca00078e021e */
[----:B------:R0:W4:Y:S01]  /*0240*/  @!P0 LDG.E.EL.128 R16, desc[UR6][R30.64] ;  /* 0x000000061e108981 */ /* 0x000122000c2e1d00 */
[----:B-1----:R-:W-:-:S05]  /*0250*/  IMAD.WIDE R34, R33, 0x4, R26 ;  /* 0x0000000421227825 */ /* 0x002fca00078e021a */
[----:B------:R-:W4:Y:S01]  /*0260*/  @!P0 LDG.E.EL.128 R20, desc[UR6][R34.64] ;  /* 0x0000000622148981 */ /* 0x000f22000c2e1d00 */
[----:B------:R-:W-:-:S04]  /*0270*/  LOP3.LUT R0, R3, 0x10, R2, 0xfe, !PT ;  /* 0x0000001003007812 */ /* 0x000fc800078efe02 */
[----:B------:R-:W-:Y:S02]  /*0280*/  LEA R33, R0, R33, 0x8 ;  /* 0x0000002100217211 */ /* 0x000fe400078e40ff */
[----:B------:R-:W-:-:S03]  /*0290*/  CS2R R26, SRZ ;  /* 0x00000000001a7805 */ /* 0x000fc6000001ff00 */
[----:B------:R-:W-:Y:S01]  /*02a0*/  IMAD.WIDE R32, R33, 0x4, R24 ;  /* 0x0000000421207825 */ /* 0x000fe200078e0218 */
[----:B------:R-:W-:-:S06]  /*02b0*/  CS2R R24, SRZ ;  /* 0x0000000000187805 */ /* 0x000fcc000001ff00 */
[----:B------:R1:W5:Y:S01]  /*02c0*/  @!P0 LDG.E.EL.128 R24, desc[UR6][R32.64] ;  /* 0x0000000620188981 */ /* 0x000362000c2e1d00 */
[----:B------:R-:W-:Y:S01]  /*02d0*/  HFMA2.MMA R0, -RZ, RZ, 1.625, 0 ;  /* 0x3e800000ff007435 */ /* 0x000fe200000001ff */
[----:B---3--:R-:W-:-:S04]  /*02e0*/  FADD R4, R4, 9.9999997473787516356e-06 ;  /* 0x3727c5ac04047421 */ /* 0x008fc80000000000 */
[----:B0-----:R-:W0:Y:S01]  /*02f0*/  MUFU.SQRT R30, R4 ;  /* 0x00000004001e7308 */ /* 0x001e220000002000 */
[----:B------:R-:W-:Y:S01]  /*0300*/  FADD R6, R6, 9.9999997473787516356e-06 ;  /* 0x3727c5ac06067421 */ /* 0x000fe20000000000 */
[C---:B0-----:R-:W-:Y:S02]  /*0310*/  FSETP.GT.AND P1, PT, R30.reuse, 8.50705917302346158658e+37, PT ;  /* 0x7e8000001e00780b */ /* 0x041fe40003f24000 */
[----:B------:R-:W-:Y:S01]  /*0320*/  FSETP.GEU.AND P2, PT, R30, 1.175494350822287508e-38, PT ;  /* 0x008000001e00780b */ /* 0x000fe20003f4e000 */
[----:B------:R-:W-:-:S03]  /*0330*/  FADD R5, R5, 9.9999997473787516356e-06 ;  /* 0x3727c5ac05057421 */ /* 0x000fc60000000000 */
[----:B------:R-:W0:Y:S07]  /*0340*/  MUFU.SQRT R6, R6 ;  /* 0x0000000600067308 */ /* 0x000e2e0000002000 */
[----:B------:R-:W-:Y:S01]  /*0350*/  @P1 FMUL R30, R30, 0.25 ;  /* 0x3e8000001e1e1820 */ /* 0x000fe20000400000 */
[----:B------:R-:W3:Y:S03]  /*0360*/  MUFU.SQRT R5, R5 ;  /* 0x0000000500057308 */ /* 0x000ee60000002000 */
[----:B------:R-:W-:Y:S01]  /*0370*/  @!P2 FMUL R30, R30, 16777216 ;  /* 0x4b8000001e1ea820 */ /* 0x000fe20000400000 */
[----:B------:R-:W-:-:S04]  /*0380*/  FADD R7, R7, 9.9999997473787516356e-06 ;  /* 0x3727c5ac07077421 */ /* 0x000fc80000000000 */
[----:B-1----:R-:W1:Y:S01]  /*0390*/  MUFU.RCP R32, R30 ;  /* 0x0000001e00207308 */ /* 0x002e620000001000 */
[----:B------:R-:W-:-:S07]  /*03a0*/  FSEL R31, R0, 1, P1 ;  /* 0x3f800000001f7808 */ /* 0x000fce0000800000 */
[----:B------:R-:W4:Y:S01]  /*03b0*/  MUFU.SQRT R7, R7 ;  /* 0x0000000700077308 */ /* 0x000f220000002000 */
[----:B------:R-:W-:Y:S01]  /*03c0*/  @!P2 FMUL R31, R31, 16777216 ;  /* 0x4b8000001f1fa820 */ /* 0x000fe20000400000 */
[----:B0-----:R-:W-:Y:S02]  /*03d0*/  FSETP.GT.AND P2, PT, R6, 8.50705917302346158658e+37, PT ;  /* 0x7e8000000600780b */ /* 0x001fe40003f44000 */
[C---:B---3--:R-:W-:Y:S01]  /*03e0*/  FSETP.GT.AND P0, PT, R5.reuse, 8.50705917302346158658e+37, PT ;  /* 0x7e8000000500780b */ /* 0x048fe20003f04000 */
[----:B-1----:R-:W-:Y:S01]  /*03f0*/  FMUL R32, R32, R31 ;  /* 0x0000001f20207220 */ /* 0x002fe20000400000 */
[----:B--2---:R-:W-:Y:S01]  /*0400*/  FADD R31, -R12, R8 ;  /* 0x000000080c1f7221 */ /* 0x004fe20000000100 */
[----:B------:R-:W-:Y:S02]  /*0410*/  FSETP.GEU.AND P4, PT, R6, 1.175494350822287508e-38, PT ;  /* 0x008000000600780b */ /* 0x000fe40003f8e000 */
[----:B------:R-:W-:Y:S01]  /*0420*/  FSETP.GEU.AND P1, PT, R5, 1.175494350822287508e-38, PT ;  /* 0x008000000500780b */ /* 0x000fe20003f2e000 */
[----:B------:R-:W-:Y:S01]  /*0430*/  FMUL R31, R31, R32 ;  /* 0x000000201f1f7220 */ /* 0x000fe20000400000 */
[----:B----4-:R-:W-:-:S03]  /*0440*/  FSETP.GT.AND P3, PT, R7, 8.50705917302346158658e+37, PT ;  /* 0x7e8000000700780b */ /* 0x010fc60003f64000 */
[----:B------:R-:W-:Y:S01]  /*0450*/  FFMA R4, R31, R16, R20 ;  /* 0x000000101f047223 */ /* 0x000fe20000000014 */
[----:B------:R-:W-:Y:S02]  /*0460*/  @P2 FMUL R6, R6, 0.25 ;  /* 0x3e80000006062820 */ /* 0x000fe40000400000 */
[----:B------:R-:W-:Y:S01]  /*0470*/  @P0 FMUL R5, R5, 0.25 ;  /* 0x3e80000005050820 */ /* 0x000fe20000400000 */
[----:B------:R-:W-:Y:S01]  /*0480*/  FSETP.GEU.AND P5, PT, R7, 1.175494350822287508e-38, PT ;  /* 0x008000000700780b */ /* 0x000fe20003fae000 */
[----:B------:R-:W-:Y:S01]  /*0490*/  FMUL R8, R4, 1.4426950216293334961 ;  /* 0x3fb8aa3b04087820 */ /* 0x000fe20000400000 */
[----:B------:R-:W-:Y:S01]  /*04a0*/  @!P4 FMUL R6, R6, 16777216 ;  /* 0x4b8000000606c820 */ /* 0x000fe20000400000 */
[----:B------:R-:W-:Y:S01]  /*04b0*/  FSEL R31, R0, 1, P0 ;  /* 0x3f800000001f7808 */ /* 0x000fe20000000000 */
[----:B------:R-:W-:Y:S02]  /*04c0*/  @!P1 FMUL R5, R5, 16777216 ;  /* 0x4b80000005059820 */ /* 0x000fe40000400000 */
[----:B------:R-:W-:-:S02]  /*04d0*/  FSETP.GEU.AND P0, PT, R8, -126, PT ;  /* 0xc2fc00000800780b */ /* 0x000fc40003f0e000 */
[----:B------:R-:W0:Y:S01]  /*04e0*/  MUFU.RCP R30, R5 ;  /* 0x00000005001e7308 */ /* 0x000e220000001000 */
[----:B------:R-:W-:Y:S01]  /*04f0*/  @P3 FMUL R7, R7, 0.25 ;  /* 0x3e80000007073820 */ /* 0x000fe20000400000 */
[----:B------:R-:W-:-:S06]  /*0500*/  FSEL R33, R0, 1, P2 ;  /* 0x3f80000000217808 */ /* 0x000fcc0001000000 */
[----:B------:R-:W1:Y:S01]  /*0510*/  MUFU.RCP R6, R6 ;  /* 0x0000000600067308 */ /* 0x000e620000001000 */
[----:B------:R-:W-:Y:S01]  /*0520*/  @!P5 FMUL R7, R7, 16777216 ;  /* 0x4b8000000707d820 */ /* 0x000fe20000400000 */
[----:B------:R-:W-:Y:S01]  /*0530*/  @!P1 FMUL R31, R31, 16777216 ;  /* 0x4b8000001f1f9820 */ /* 0x000fe20000400000 */
[----:B------:R-:W-:Y:S01]  /*0540*/  @!P0 FMUL R8, R8, 0.5 ;  /* 0x3f00000008088820 */ /* 0x000fe20000400000 */
[----:B------:R-:W-:-:S04]  /*0550*/  @!P4 FMUL R33, R33, 16777216 ;  /* 0x4b8000002121c820 */ /* 0x000fc80000400000 */
[----:B------:R-:W2:Y:S01]  /*0560*/  MUFU.RCP R7, R7 ;  /* 0x0000000700077308 */ /* 0x000ea20000001000 */
[----:B0-----:R-:W-:Y:S01]  /*0570*/  FMUL R30, R30, R31 ;  /* 0x0000001f1e1e7220 */ /* 0x001fe20000400000 */
[----:B------:R-:W-:Y:S01]  /*0580*/  FADD R10, -R14, R10 ;  /* 0x0000000a0e0a7221 */ /* 0x000fe20000000100 */
[----:B------:R-:W-:Y:S01]  /*0590*/  FADD R9, -R13, R9 ;  /* 0x000000090d097221 */ /* 0x000fe20000000100 */
[----:B-1----:R-:W-:-:S04]  /*05a0*/  FMUL R31, R6, R33 ;  /* 0x00000021061f7220 */ /* 0x002fc80000400000 */
[----:B------:R-:W0:Y:S01]  /*05b0*/  MUFU.EX2 R8, R8 ;  /* 0x0000000800087308 */ /* 0x000e220000000800 */
[----:B------:R-:W-:Y:S01]  /*05c0*/  FSEL R6, R0, 1, P3 ;  /* 0x3f80000000067808 */ /* 0x000fe20001800000 */
[----:B------:R-:W-:Y:S01]  /*05d0*/  FMUL R34, R9, R30 ;  /* 0x0000001e09227220 */ /* 0x000fe20000400000 */
[----:B------:R-:W-:-:S03]  /*05e0*/  FMUL R33, R10, R31 ;  /* 0x0000001f0a217220 */ /* 0x000fc60000400000 */
[----:B------:R-:W-:Y:S01]  /*05f0*/  @!P5 FMUL R6, R6, 16777216 ;  /* 0x4b8000000606d820 */ /* 0x000fe20000400000 */
[----:B-----5:R-:W-:Y:S01]  /*0600*/  FADD R9, -R12, R24 ;  /* 0x000000180c097221 */ /* 0x020fe20000000100 */
[----:B------:R-:W-:Y:S02]  /*0610*/  FADD R11, -R15, R11 ;  /* 0x0000000b0f0b7221 */ /* 0x000fe40000000100 */
[----:B--2---:R-:W-:Y:S01]  /*0620*/  FMUL R24, R7, R6 ;  /* 0x0000000607187220 */ /* 0x004fe20000400000 */
[----:B------:R-:W-:Y:S01]  /*0630*/  FFMA R6, R33, R18, R22 ;  /* 0x0000001221067223 */ /* 0x000fe20000000016 */
[----:B------:R-:W-:Y:S02]  /*0640*/  FFMA R5, R34, R17, R21 ;  /* 0x0000001122057223 */ /* 0x000fe40000000015 */
[----:B------:R-:W-:Y:S01]  /*0650*/  FMUL R12, R11, R24 ;  /* 0x000000180b0c7220 */ /* 0x000fe20000400000 */
[----:B------:R-:W-:Y:S01]  /*0660*/  FMUL R11, R6, 1.4426950216293334961 ;  /* 0x3fb8aa3b060b7820 */ /* 0x000fe20000400000 */
[----:B0-----:R-:W-:Y:S01]  /*0670*/  @!P0 FMUL R8, R8, R8 ;  /* 0x0000000808088220 */ /* 0x001fe20000400000 */
[----:B------:R-:W-:Y:S01]  /*0680*/  FMUL R10, R5, 1.4426950216293334961 ;  /* 0x3fb8aa3b050a7820 */ /* 0x000fe20000400000 */
[----:B------:R-:W-:-:S02]  /*0690*/  FADD R25, -R13, R25 ;  /* 0x000000190d197221 */ /* 0x000fc40000000100 */
[----:B------:R-:W-:Y:S01]  /*06a0*/  FADD.FTZ.RZ R13, R8, 1 ;  /* 0x3f800000080d7421 */ /* 0x000fe2000001c000 */
[----:B------:R-:W-:Y:S01]  /*06b0*/  FSETP.GEU.AND P0, PT, R11, -126, PT ;  /* 0xc2fc00000b00780b */ /* 0x000fe20003f0e000 */
[----:B------:R-:W-:Y:S01]  /*06c0*/  FMUL R33, R9, R32 ;  /* 0x0000002009217220 */ /* 0x000fe20000400000 */
[----:B------:R-:W-:Y:S02]  /*06d0*/  FSETP.GEU.AND P1, PT, R10, -126, PT ;  /* 0xc2fc00000a00780b */ /* 0x000fe40003f2e000 */
[----:B------:R-:W-:Y:S01]  /*06e0*/  IADD3 R9, R13, -0x3f400000, RZ ;  /* 0xc0c000000d097810 */ /* 0x000fe20007ffe0ff */
[----:B------:R-:W-:-:S03]  /*06f0*/  FFMA R16, R33, R16, R20 ;  /* 0x0000001021107223 */ /* 0x000fc60000000014 */
[----:B------:R-:W-:-:S04]  /*0700*/  LOP3.LUT R9, R9, 0xff800000, RZ, 0xc0, !PT ;  /* 0xff80000009097812 */ /* 0x000fc800078ec0ff */
[----:B------:R-:W-:Y:S01]  /*0710*/  IADD3 R33, -R9, 0x40800000, RZ ;  /* 0x4080000009217810 */ /* 0x000fe20007ffe1ff */
[----:B------:R-:W-:Y:S01]  /*0720*/  @!P0 FMUL R11, R11, 0.5 ;  /* 0x3f0000000b0b8820 */ /* 0x000fe20000400000 */
[----:B------:R-:W-:Y:S01]  /*0730*/  IADD3 R20, R8, -R9, RZ ;  /* 0x8000000908147210 */ /* 0x000fe20007ffe0ff */
[----:B------:R-:W-:Y:S02]  /*0740*/  @!P1 FMUL R10, R10, 0.5 ;  /* 0x3f0000000a0a9820 */ /* 0x000fe40000400000 */
[----:B------:R-:W-:Y:S01]  /*0750*/  FFMA.FTZ R33, R33, R0, -1 ;  /* 0xbf80000021217423 */ /* 0x000fe20000010000 */
[----:B------:R-:W-:Y:S01]  /*0760*/  FFMA R7, R12, R19, R23 ;  /* 0x000000130c077223 */ /* 0x000fe20000000017 */
[----:B------:R-:W0:Y:S01]  /*0770*/  MUFU.EX2 R11, R11 ;  /* 0x0000000b000b7308 */ /* 0x000e220000000800 */
[----:B------:R-:W-:Y:S01]  /*0780*/  FADD R27, -R15, R27 ;  /* 0x0000001b0f1b7221 */ /* 0x000fe20000000100 */
[----:B------:R-:W-:Y:S01]  /*0790*/  MOV R12, 0x3d39bf78 ;  /* 0x3d39bf78000c7802 */ /* 0x000fe20000000f00 */
[----:B------:R-:W-:Y:S01]  /*07a0*/  FADD R15, R20, R33 ;  /* 0x00000021140f7221 */ /* 0x000fe20000000000 */
[----:B------:R-:W-:-:S04]  /*07b0*/  FMUL R13, R7, 1.4426950216293334961 ;  /* 0x3fb8aa3b070d7820 */ /* 0x000fc80000400000 */
[----:B------:R-:W1:Y:S01]  /*07c0*/  MUFU.EX2 R10, R10 ;  /* 0x0000000a000a7308 */ /* 0x000e620000000800 */
[----:B------:R-:W-:Y:S01]  /*07d0*/  FFMA.FTZ R20, R15, -R12, 0.10546888411045074463 ;  /* 0x3dd800120f147423 */ /* 0x000fe2000001080c */
[----:B------:R-:W-:Y:S01]  /*07e0*/  FADD R26, -R14, R26 ;  /* 0x0000001a0e1a7221 */ /* 0x000fe20000000100 */
[----:B------:R-:W-:Y:S01]  /*07f0*/  FSETP.GEU.AND P2, PT, R13, -126, PT ;  /* 0xc2fc00000d00780b */ /* 0x000fe20003f4e000 */
[----:B------:R-:W-:Y:S01]  /*0800*/  FMUL R14, R16, 1.4426950216293334961 ;  /* 0x3fb8aa3b100e7820 */ /* 0x000fe20000400000 */
[----:B------:R-:W-:Y:S01]  /*0810*/  FFMA.FTZ R20, R15, R20, -0.13229703903198242188 ;  /* 0xbe0778e00f147423 */ /* 0x000fe20000010014 */
[----:B------:R-:W-:Y:S01]  /*0820*/  FMUL R31, R31, R26 ;  /* 0x0000001a1f1f7220 */ /* 0x000fe20000400000 */
[----:B0-----:R-:W-:Y:S02]  /*0830*/  @!P0 FMUL R11, R11, R11 ;  /* 0x0000000b0b0b8220 */ /* 0x001fe40000400000 */
[----:B------:R-:W-:Y:S01]  /*0840*/  FFMA.FTZ R20, R15, R20, 0.14491446316242218018 ;  /* 0x3e1464750f147423 */ /* 0x000fe20000010014 */
[----:B------:R-:W-:Y:S01]  /*0850*/  FSETP.GEU.AND P3, PT, R14, -126, PT ;  /* 0xc2fc00000e00780b */ /* 0x000fe20003f6e000 */
[----:B------:R-:W-:Y:S01]  /*0860*/  FMUL R30, R25, R30 ;  /* 0x0000001e191e7220 */ /* 0x000fe20000400000 */
[----:B------:R-:W-:Y:S01]  /*0870*/  FFMA R18, R31, R18, R22 ;  /* 0x000000121f127223 */ /* 0x000fe20000000016 */
[----:B------:R-:W-:Y:S01]  /*0880*/  FFMA.FTZ R20, R15, R20, -0.16641564667224884033 ;  /* 0xbe2a68dd0f147423 */ /* 0x000fe20000010014 */
[----:B------:R-:W-:Y:S01]  /*0890*/  FADD.FTZ.RZ R22, R11, 1 ;  /* 0x3f8000000b167421 */ /* 0x000fe2000001c000 */
[----:B-1----:R-:W-:Y:S01]  /*08a0*/  @!P1 FMUL R10, R10, R10 ;  /* 0x0000000a0a0a9220 */ /* 0x002fe20000400000 */
[----:B------:R-:W-:Y:S01]  /*08b0*/  FFMA R17, R30, R17, R21 ;  /* 0x000000111e117223 */ /* 0x000fe20000000015 */
[----:B------:R-:W-:Y:S01]  /*08c0*/  FMUL R24, R24, R27 ;  /* 0x0000001b18187220 */ /* 0x000fe20000400000 */
[----:B------:R-:W-:Y:S01]  /*08d0*/  FFMA.FTZ R20, R15, R20, 0.19988867640495300293 ;  /* 0x3e4caf9e0f147423 */ /* 0x000fe20000010014 */
[----:B------:R-:W-:Y:S01]  /*08e0*/  FADD.FTZ.RZ R21, R10, 1 ;  /* 0x3f8000000a157421 */ /* 0x000fe2000001c000 */
[----:B------:R-:W-:Y:S01]  /*08f0*/  @!P2 FMUL R13, R13, 0.5 ;  /* 0x3f0000000d0da820 */ /* 0x000fe20000400000 */
[----:B------:R-:W-:Y:S01]  /*0900*/  IADD3 R22, R22, -0x3f400000, RZ ;  /* 0xc0c0000016167810 */ /* 0x000fe20007ffe0ff */
[----:B------:R-:W-:Y:S01]  /*0910*/  FFMA R19, R24, R19, R23 ;  /* 0x0000001318137223 */ /* 0x000fe20000000017 */
[----:B------:R-:W-:Y:S01]  /*0920*/  FFMA.FTZ R24, R15, R20, -0.25000196695327758789 ;  /* 0xbe8000420f187423 */ /* 0x000fe20000010014 */
[----:B------:R-:W-:-:S02]  /*0930*/  IADD3 R21, R21, -0x3f400000, RZ ;  /* 0xc0c0000015157810 */ /* 0x000fc40007ffe0ff */
[----:B------:R-:W-:Y:S01]  /*0940*/  LOP3.LUT R20, R22, 0xff800000, RZ, 0xc0, !PT ;  /* 0xff80000016147812 */ /* 0x000fe200078ec0ff */
[----:B------:R-:W0:Y:S01]  /*0950*/  MUFU.EX2 R13, R13 ;  /* 0x0000000d000d7308 */ /* 0x000e220000000800 */
[----:B------:R-:W-:Y:S01]  /*0960*/  @!P3 FMUL R14, R14, 0.5 ;  /* 0x3f0000000e0eb820 */ /* 0x000fe20000400000 */
[----:B------:R-:W-:Y:S02]  /*0970*/  LOP3.LUT R27, R21, 0xff800000, RZ, 0xc0, !PT ;  /* 0xff800000151b7812 */ /* 0x000fe400078ec0ff */
[----:B------:R-:W-:Y:S02]  /*0980*/  IADD3 R31, -R20, 0x40800000, RZ ;  /* 0x40800000141f7810 */ /* 0x000fe40007ffe1ff */
[----:B------:R-:W-:Y:S02]  /*0990*/  IADD3 R23, -R27, 0x40800000, RZ ;  /* 0x408000001b177810 */ /* 0x000fe40007ffe1ff */
[----:B------:R-:W1:Y:S01]  /*09a0*/  MUFU.EX2 R14, R14 ;  /* 0x0000000e000e7308 */ /* 0x000e620000000800 */
[----:B------:R-:W-:Y:S01]  /*09b0*/  IADD3 R25, R11, -R20, RZ ;  /* 0x800000140b197210 */ /* 0x000fe20007ffe0ff */
[-C--:B------:R-:W-:Y:S01]  /*09c0*/  FFMA.FTZ R32, R31, R0.reuse, -1 ;  /* 0xbf8000001f207423 */ /* 0x080fe20000010000 */
[----:B------:R-:W-:Y:S01]  /*09d0*/  IADD3 R21, R10, -R27, RZ ;  /* 0x8000001b0a157210 */ /* 0x000fe20007ffe0ff */
[----:B------:R-:W-:-:S02]  /*09e0*/  FFMA.FTZ R30, R23, R0, -1 ;  /* 0xbf800000171e7423 */ /* 0x000fc40000010000 */
[----:B------:R-:W-:Y:S01]  /*09f0*/  FADD R23, R25, R32 ;  /* 0x0000002019177221 */ /* 0x000fe20000000000 */
[----:B0-----:R-:W-:Y:S01]  /*0a00*/  @!P2 FMUL R13, R13, R13 ;  /* 0x0000000d0d0da220 */ /* 0x001fe20000400000 */
[----:B------:R-:W-:Y:S01]  /*0a10*/  FADD R21, R21, R30 ;  /* 0x0000001e15157221 */ /* 0x000fe20000000000 */
[----:B------:R-:W-:Y:S01]  /*0a20*/  FFMA.FTZ R24, R15, R24, 0.33333510160446166992 ;  /* 0x3eaaaae60f187423 */ /* 0x000fe20000010018 */
[----:B------:R-:W-:Y:S01]  /*0a30*/  FFMA.FTZ R30, R23, -R12, 0.10546888411045074463 ;  /* 0x3dd80012171e7423 */ /* 0x000fe2000001080c */
[----:B------:R-:W-:Y:S02]  /*0a40*/  FADD.FTZ.RZ R22, R13, 1 ;  /* 0x3f8000000d167421 */ /* 0x000fe4000001c000 */
[----:B------:R-:W-:Y:S01]  /*0a50*/  FFMA.FTZ R24, R15, R24, -0.5 ;  /* 0xbf0000000f187423 */ /* 0x000fe20000010018 */
[----:B------:R-:W-:Y:S01]  /*0a60*/  FFMA.FTZ R30, R23, R30, -0.13229703903198242188 ;  /* 0xbe0778e0171e7423 */ /* 0x000fe2000001001e */
[----:B-1----:R-:W-:Y:S01]  /*0a70*/  @!P3 FMUL R14, R14, R14 ;  /* 0x0000000e0e0eb220 */ /* 0x002fe20000400000 */
[----:B------:R-:W-:Y:S01]  /*0a80*/  IADD3 R22, R22, -0x3f400000, RZ ;  /* 0xc0c0000016167810 */ /* 0x000fe20007ffe0ff */
[----:B------:R-:W-:Y:S01]  /*0a90*/  FMUL R26, R15, R24 ;  /* 0x000000180f1a7220 */ /* 0x000fe20000400000 */
[----:B------:R-:W-:Y:S01]  /*0aa0*/  FFMA.FTZ R30, R23, R30, 0.14491446316242218018 ;  /* 0x3e146475171e7423 */ /* 0x000fe2000001001e */
[----:B------:R-:W-:Y:S01]  /*0ab0*/  FMUL R24, R17, 1.4426950216293334961 ;  /* 0x3fb8aa3b11187820 */ /* 0x000fe20000400000 */
[----:B------:R-:W-:Y:S01]  /*0ac0*/  FADD.FTZ.RZ R31, R14, 1 ;  /* 0x3f8000000e1f7421 */ /* 0x000fe2000001c000 */
[----:B------:R-:W-:Y:S01]  /*0ad0*/  LOP3.LUT R22, R22, 0xff800000, RZ, 0xc0, !PT ;  /* 0xff80000016167812 */ /* 0x000fe200078ec0ff */
[----:B------:R-:W-:Y:S01]  /*0ae0*/  FFMA.FTZ R30, R23, R30, -0.16641564667224884033 ;  /* 0xbe2a68dd171e7423 */ /* 0x000fe2000001001e */
[----:B------:R-:W-:Y:S01]  /*0af0*/  FFMA.FTZ R25, R15, R26, R15 ;  /* 0x0000001a0f197223 */ /* 0x000fe2000001000f */
[C---:B------:R-:W-:Y:S01]  /*0b00*/  FSETP.GEU.AND P0, PT, R24.reuse, -126, PT ;  /* 0xc2fc00001800780b */ /* 0x040fe20003f0e000 */
[----:B------:R-:W-:Y:S01]  /*0b10*/  FFMA.FTZ R26, R21, -R12, 0.10546888411045074463 ;  /* 0x3dd80012151a7423 */ /* 0x000fe2000001080c */
[----:B------:R-:W-:Y:S01]  /*0b20*/  IADD3 R31, R31, -0x3f400000, RZ ;  /* 0xc0c000001f1f7810 */ /* 0x000fe20007ffe0ff */
[----:B------:R-:W-:Y:S01]  /*0b30*/  FFMA.FTZ R30, R23, R30, 0.19988867640495300293 ;  /* 0x3e4caf9e171e7423 */ /* 0x000fe2000001001e */
[----:B------:R-:W-:Y:S01]  /*0b40*/  IADD3 R15, -R22, 0x40800000, RZ ;  /* 0x40800000160f7810 */ /* 0x000fe20007ffe1ff */
[----:B------:R-:W-:Y:S01]  /*0b50*/  FFMA.FTZ R26, R21, R26, -0.13229703903198242188 ;  /* 0xbe0778e0151a7423 */ /* 0x000fe2000001001a */
[----:B------:R-:W-:Y:S01]  /*0b60*/  LOP3.LUT R31, R31, 0xff800000, RZ, 0xc0, !PT ;  /* 0xff8000001f1f7812 */ /* 0x000fe200078ec0ff */
[----:B------:R-:W-:Y:S01]  /*0b70*/  FFMA.FTZ R30, R23, R30, -0.25000196695327758789 ;  /* 0xbe800042171e7423 */ /* 0x000fe2000001001e */
[----:B------:R-:W-:Y:S01]  /*0b80*/  IADD3 R33, R13, -R22, RZ ;  /* 0x800000160d217210 */ /* 0x000fe20007ffe0ff */
[----:B------:R-:W-:Y:S01]  /*0b90*/  FFMA.FTZ R32, R15, R0, -1 ;  /* 0xbf8000000f207423 */ /* 0x000fe20000010000 */
[----:B------:R-:W-:Y:S01]  /*0ba0*/  FFMA.FTZ R26, R21, R26, 0.14491446316242218018 ;  /* 0x3e146475151a7423 */ /* 0x000fe2000001001a */
[----:B------:R-:W-:Y:S01]  /*0bb0*/  IADD3 R15, -R31, 0x40800000, RZ ;  /* 0x408000001f0f7810 */ /* 0x000fe20007ffe1ff */
[----:B------:R-:W-:Y:S01]  /*0bc0*/  FFMA.FTZ R30, R23, R30, 0.33333510160446166992 ;  /* 0x3eaaaae6171e7423 */ /* 0x000fe2000001001e */
[----:B------:R-:W-:Y:S01]  /*0bd0*/  FADD R33, R33, R32 ;  /* 0x0000002021217221 */ /* 0x000fe20000000000 */
[----:B------:R-:W-:Y:S01]  /*0be0*/  FFMA.FTZ R26, R21, R26, -0.16641564667224884033 ;  /* 0xbe2a68dd151a7423 */ /* 0x000fe2000001001a */
[----:B------:R-:W-:Y:S01]  /*0bf0*/  @!P0 FMUL R24, R24, 0.5 ;  /* 0x3f00000018188820 */ /* 0x000fe20000400000 */
[----:B------:R-:W-:Y:S01]  /*0c00*/  FFMA.FTZ R32, R15, R0, -1 ;  /* 0xbf8000000f207423 */ /* 0x000fe20000010000 */
[----:B------:R-:W-:Y:S01]  /*0c10*/  FFMA.FTZ R30, R23, R30, -0.5 ;  /* 0xbf000000171e7423 */ /* 0x000fe2000001001e */
[----:B------:R-:W-:Y:S01]  /*0c20*/  IADD3 R15, R14, -R31, RZ ;  /* 0x8000001f0e0f7210 */ /* 0x000fe20007ffe0ff */
[----:B------:R-:W-:-:S02]  /*0c30*/  FFMA.FTZ R26, R21, R26, 0.19988867640495300293 ;  /* 0x3e4caf9e151a7423 */ /* 0x000fc4000001001a */
[----:B------:R-:W-:Y:S01]  /*0c40*/  FMUL R30, R23, R30 ;  /* 0x0000001e171e7220 */ /* 0x000fe20000400000 */
[----:B------:R-:W0:Y:S01]  /*0c50*/  MUFU.EX2 R24, R24 ;  /* 0x0000001800187308 */ /* 0x000e220000000800 */
[----:B------:R-:W-:Y:S01]  /*0c60*/  FADD R15, R15, R32 ;  /* 0x000000200f0f7221 */ /* 0x000fe20000000000 */
[----:B------:R-:W-:Y:S01]  /*0c70*/  FFMA.FTZ R26, R21, R26, -0.25000196695327758789 ;  /* 0xbe800042151a7423 */ /* 0x000fe2000001001a */
[----:B------:R-:W-:Y:S01]  /*0c80*/  FFMA.FTZ R23, R23, R30, R23 ;  /* 0x0000001e17177223 */ /* 0x000fe20000010017 */
[-C--:B------:R-:W-:Y:S01]  /*0c90*/  FFMA.FTZ R30, R33, -R12.reuse, 0.10546888411045074463 ;  /* 0x3dd80012211e7423 */ /* 0x080fe2000001080c */
[----:B------:R-:W-:Y:S01]  /*0ca0*/  FFMA.FTZ R32, R15, -R12, 0.10546888411045074463 ;  /* 0x3dd800120f207423 */ /* 0x000fe2000001080c */
[----:B------:R-:W-:Y:S02]  /*0cb0*/  FFMA.FTZ R26, R21, R26, 0.33333510160446166992 ;  /* 0x3eaaaae6151a7423 */ /* 0x000fe4000001001a */
[----:B------:R-:W-:Y:S01]  /*0cc0*/  FFMA.FTZ R30, R33, R30, -0.13229703903198242188 ;  /* 0xbe0778e0211e7423 */ /* 0x000fe2000001001e */
[----:B------:R-:W-:Y:S01]  /*0cd0*/  FFMA.FTZ R32, R15, R32, -0.13229703903198242188 ;  /* 0xbe0778e00f207423 */ /* 0x000fe20000010020 */
[----:B------:R-:W-:-:S02]  /*0ce0*/  FFMA.FTZ R26, R21, R26, -0.5 ;  /* 0xbf000000151a7423 */ /* 0x000fc4000001001a */
[----:B------:R-:W-:Y:S01]  /*0cf0*/  FFMA.FTZ R30, R33, R30, 0.14491446316242218018 ;  /* 0x3e146475211e7423 */ /* 0x000fe2000001001e */
[----:B------:R-:W-:Y:S01]  /*0d00*/  FFMA.FTZ R32, R15, R32, 0.14491446316242218018 ;  /* 0x3e1464750f207423 */ /* 0x000fe20000010020 */
[----:B------:R-:W-:Y:S01]  /*0d10*/  FMUL R26, R21, R26 ;  /* 0x0000001a151a7220 */ /* 0x000fe20000400000 */
[----:B0-----:R-:W-:Y:S01]  /*0d20*/  @!P0 FMUL R24, R24, R24 ;  /* 0x0000001818188220 */ /* 0x001fe20000400000 */
[----:B------:R-:W-:Y:S01]  /*0d30*/  FFMA.FTZ R30, R33, R30, -0.16641564667224884033 ;  /* 0xbe2a68dd211e7423 */ /* 0x000fe2000001001e */
[----:B------:R-:W-:Y:S01]  /*0d40*/  FFMA.FTZ R32, R15, R32, -0.16641564667224884033 ;  /* 0xbe2a68dd0f207423 */ /* 0x000fe20000010020 */
[----:B------:R-:W-:Y:S01]  /*0d50*/  FFMA.FTZ R26, R21, R26, R21 ;  /* 0x0000001a151a7223 */ /* 0x000fe20000010015 */
[----:B------:R-:W-:Y:S01]  /*0d60*/  FADD.FTZ.RZ R21, R24, 1 ;  /* 0x3f80000018157421 */ /* 0x000fe2000001c000 */
[----:B------:R-:W-:Y:S01]  /*0d70*/  FFMA.FTZ R30, R33, R30, 0.19988867640495300293 ;  /* 0x3e4caf9e211e7423 */ /* 0x000fe2000001001e */
[----:B------:R-:W-:-:S03]  /*0d80*/  FFMA.FTZ R32, R15, R32, 0.19988867640495300293 ;  /* 0x3e4caf9e0f207423 */ /* 0x000fc60000010020 */
[----:B------:R-:W-:Y:S01]  /*0d90*/  IADD3 R21, R21, -0x3f400000, RZ ;  /* 0xc0c0000015157810 */ /* 0x000fe20007ffe0ff */
[----:B------:R-:W-:Y:S01]  /*0da0*/  FFMA.FTZ R30, R33, R30, -0.25000196695327758789 ;  /* 0xbe800042211e7423 */ /* 0x000fe2000001001e */
[----:B------:R-:W-:Y:S02]  /*0db0*/  FFMA.FTZ R32, R15, R32, -0.25000196695327758789 ;  /* 0xbe8000420f207423 */ /* 0x000fe40000010020 */
[----:B------:R-:W-:Y:S01]  /*0dc0*/  LOP3.LUT R21, R21, 0xff800000, RZ, 0xc0, !PT ;  /* 0xff80000015157812 */ /* 0x000fe200078ec0ff */
[----:B------:R-:W-:Y:S01]  /*0dd0*/  FFMA.FTZ R30, R33, R30, 0.33333510160446166992 ;  /* 0x3eaaaae6211e7423 */ /* 0x000fe2000001001e */
[----:B------:R-:W-:Y:S02]  /*0de0*/  FFMA.FTZ R32, R15, R32, 0.33333510160446166992 ;  /* 0x3eaaaae60f207423 */ /* 0x000fe40000010020 */
[----:B------:R-:W-:Y:S01]  /*0df0*/  IADD3 R35, -R21, 0x40800000, RZ ;  /* 0x4080000015237810 */ /* 0x000fe20007ffe1ff */
[----:B------:R-:W-:Y:S01]  /*0e00*/  FFMA.FTZ R30, R33, R30, -0.5 ;  /* 0xbf000000211e7423 */ /* 0x000fe2000001001e */
[----:B------:R-:W-:Y:S01]  /*0e10*/  FFMA.FTZ R32, R15, R32, -0.5 ;  /* 0xbf0000000f207423 */ /* 0x000fe20000010020 */
[----:B------:R-:W-:-:S02]  /*0e20*/  IADD3 R34, R24, -R21, RZ ;  /* 0x8000001518227210 */ /* 0x000fc40007ffe0ff */
[----:B------:R-:W-:Y:S01]  /*0e30*/  FMUL R30, R33, R30 ;  /* 0x0000001e211e7220 */ /* 0x000fe20000400000 */
[----:B------:R-:W-:Y:S01]  /*0e40*/  FFMA.FTZ R35, R35, R0, -1 ;  /* 0xbf80000023237423 */ /* 0x000fe20000010000 */
[----:B------:R-:W-:Y:S02]  /*0e50*/  FMUL R32, R15, R32 ;  /* 0x000000200f207220 */ /* 0x000fe40000400000 */
[----:B------:R-:W-:Y:S01]  /*0e60*/  FFMA.FTZ R33, R33, R30, R33 ;  /* 0x0000001e21217223 */ /* 0x000fe20000010021 */
[----:B------:R-:W-:Y:S01]  /*0e70*/  FADD R35, R34, R35 ;  /* 0x0000002322237221 */ /* 0x000fe20000000000 */
[----:B------:R-:W-:Y:S01]  /*0e80*/  FFMA.FTZ R30, R15, R32, R15 ;  /* 0x000000200f1e7223 */ /* 0x000fe2000001000f */
[----:B------:R-:W-:Y:S02]  /*0e90*/  FMUL R32, R18, 1.4426950216293334961 ;  /* 0x3fb8aa3b12207820 */ /* 0x000fe40000400000 */
[----:B------:R-:W-:-:S03]  /*0ea0*/  FFMA.FTZ R34, R35, -R12, 0.10546888411045074463 ;  /* 0x3dd8001223227423 */ /* 0x000fc6000001080c */
[----:B------:R-:W-:Y:S01]  /*0eb0*/  FSETP.GEU.AND P0, PT, R32, -126, PT ;  /* 0xc2fc00002000780b */ /* 0x000fe20003f0e000 */
[----:B------:R-:W-:-:S04]  /*0ec0*/  FFMA.FTZ R34, R35, R34, -0.13229703903198242188 ;  /* 0xbe0778e023227423 */ /* 0x000fc80000010022 */
[----:B------:R-:W-:-:S04]  /*0ed0*/  FFMA.FTZ R34, R35, R34, 0.14491446316242218018 ;  /* 0x3e14647523227423 */ /* 0x000fc80000010022 */
[----:B------:R-:W-:-:S04]  /*0ee0*/  FFMA.FTZ R34, R35, R34, -0.16641564667224884033 ;  /* 0xbe2a68dd23227423 */ /* 0x000fc80000010022 */
[----:B------:R-:W-:Y:S01]  /*0ef0*/  @!P0 FMUL R32, R32, 0.5 ;  /* 0x3f00000020208820 */ /* 0x000fe20000400000 */
[----:B------:R-:W-:-:S03]  /*0f00*/  FFMA.FTZ R34, R35, R34, 0.19988867640495300293 ;  /* 0x3e4caf9e23227423 */ /* 0x000fc60000010022 */
[----:B------:R-:W0:Y:S01]  /*0f10*/  MUFU.EX2 R15, R32 ;  /* 0x00000020000f7308 */ /* 0x000e220000000800 */
[----:B------:R-:W-:-:S04]  /*0f20*/  FFMA.FTZ R34, R35, R34, -0.25000196695327758789 ;  /* 0xbe80004223227423 */ /* 0x000fc80000010022 */
[----:B------:R-:W-:-:S04]  /*0f30*/  FFMA.FTZ R34, R35, R34, 0.33333510160446166992 ;  /* 0x3eaaaae623227423 */ /* 0x000fc80000010022 */
[----:B------:R-:W-:Y:S01]  /*0f40*/  FFMA.FTZ R36, R35, R34, -0.5 ;  /* 0xbf00000023247423 */ /* 0x000fe20000010022 */
[----:B------:R-:W-:-:S03]  /*0f50*/  I2FP.F32.S32 R34, R27 ;  /* 0x0000001b00227245 */ /* 0x000fc60000201400 */
[----:B------:R-:W-:Y:S01]  /*0f60*/  FMUL R36, R35, R36 ;  /* 0x0000002423247220 */ /* 0x000fe20000400000 */
[----:B0-----:R-:W-:-:S03]  /*0f70*/  @!P0 FMUL R15, R15, R15 ;  /* 0x0000000f0f0f8220 */ /* 0x001fc60000400000 */
[----:B------:R-:W-:Y:S01]  /*0f80*/  FFMA.FTZ R27, R35, R36, R35 ;  /* 0x00000024231b7223 */ /* 0x000fe20000010023 */
[----:B------:R-:W-:Y:S01]  /*0f90*/  FMUL R35, R34, 1.1920928955078125e-07 ;  /* 0x3400000022237820 */ /* 0x000fe20000400000 */
[----:B------:R-:W-:Y:S01]  /*0fa0*/  FADD.FTZ.RZ R34, R15, 1 ;  /* 0x3f8000000f227421 */ /* 0x000fe2000001c000 */
[----:B------:R-:W-:-:S04]  /*0fb0*/  I2FP.F32.S32 R22, R22 ;  /* 0x0000001600167245 */ /* 0x000fc80000201400 */
[----:B------:R-:W-:Y:S01]  /*0fc0*/  IADD3 R32, R34, -0x3f400000, RZ ;  /* 0xc0c0000022207810 */ /* 0x000fe20007ffe0ff */
[----:B------:R-:W-:-:S03]  /*0fd0*/  FMUL R22, R22, 1.1920928955078125e-07 ;  /* 0x3400000016167820 */ /* 0x000fc60000400000 */
[----:B------:R-:W-:Y:S01]  /*0fe0*/  LOP3.LUT R32, R32, 0xff800000, RZ, 0xc0, !PT ;  /* 0xff80000020207812 */ /* 0x000fe200078ec0ff */
[----:B------:R-:W-:-:S03]  /*0ff0*/  FFMA.FTZ R22, R22, 0.69314718246459960938, R33 ;  /* 0x3f31721816167823 */ /* 0x000fc60000010021 */
[----:B------:R-:W-:Y:S01]  /*1000*/  IADD3 R33, -R32, 0x40800000, RZ ;  /* 0x4080000020217810 */ /* 0x000fe20007ffe1ff */
[----:B------:R-:W-:Y:S01]  /*1010*/  FFMA.FTZ R26, R35, 0.69314718246459960938, R26 ;  /* 0x3f317218231a7823 */ /* 0x000fe2000001001a */
[----:B------:R-:W-:-:S03]  /*1020*/  IADD3 R35, R15, -R32, RZ ;  /* 0x800000200f237210 */ /* 0x000fc60007ffe0ff */
[----:B------:R-:W-:Y:S01]  /*1030*/  FFMA.FTZ R34, R33, R0, -1 ;  /* 0xbf80000021227423 */ /* 0x000fe20000010000 */
[----:B------:R-:W-:-:S03]  /*1040*/  FMUL R37, R19, 1.4426950216293334961 ;  /* 0x3fb8aa3b13257820 */ /* 0x000fc60000400000 */
[----:B------:R-:W-:Y:S02]  /*1050*/  FADD R35, R35, R34 ;  /* 0x0000002223237221 */ /* 0x000fe40000000000 */
[----:B------:R-:W-:Y:S02]  /*1060*/  FSETP.GEU.AND P0, PT, R37, -126, PT ;  /* 0xc2fc00002500780b */ /* 0x000fe40003f0e000 */
[----:B------:R-:W-:-:S04]  /*1070*/  FFMA.FTZ R34, R35, -R12, 0.10546888411045074463 ;  /* 0x3dd8001223227423 */ /* 0x000fc8000001080c */
[----:B------:R-:W-:-:S04]  /*1080*/  FFMA.FTZ R34, R35, R34, -0.13229703903198242188 ;  /* 0xbe0778e023227423 */ /* 0x000fc80000010022 */
[----:B------:R-:W-:-:S04]  /*1090*/  FFMA.FTZ R34, R35, R34, 0.14491446316242218018 ;  /* 0x3e14647523227423 */ /* 0x000fc80000010022 */
[----:B------:R-:W-:Y:S01]  /*10a0*/  FFMA.FTZ R34, R35, R34, -0.16641564667224884033 ;  /* 0xbe2a68dd23227423 */ /* 0x000fe20000010022 */
[----:B------:R-:W-:-:S03]  /*10b0*/  @!P0 FMUL R37, R37, 0.5 ;  /* 0x3f00000025258820 */ /* 0x000fc60000400000 */
[C---:B------:R-:W-:Y:S01]  /*10c0*/  FFMA.FTZ R34, R35.reuse, R34, 0.19988867640495300293 ;  /* 0x3e4caf9e23227423 */ /* 0x040fe20000010022 */
[----:B------:R-:W0:Y:S03]  /*10d0*/  MUFU.EX2 R33, R37 ;  /* 0x0000002500217308 */ /* 0x000e260000000800 */
[----:B------:R-:W-:-:S04]  /*10e0*/  FFMA.FTZ R34, R35, R34, -0.25000196695327758789 ;  /* 0xbe80004223227423 */ /* 0x000fc80000010022 */
[----:B------:R-:W-:-:S04]  /*10f0*/  FFMA.FTZ R34, R35, R34, 0.33333510160446166992 ;  /* 0x3eaaaae623227423 */ /* 0x000fc80000010022 */
[----:B------:R-:W-:-:S04]  /*1100*/  FFMA.FTZ R34, R35, R34, -0.5 ;  /* 0xbf00000023227423 */ /* 0x000fc80000010022 */
[----:B------:R-:W-:Y:S01]  /*1110*/  FMUL R34, R35, R34 ;  /* 0x0000002223227220 */ /* 0x000fe20000400000 */
[----:B0-----:R-:W-:-:S03]  /*1120*/  @!P0 FMUL R33, R33, R33 ;  /* 0x0000002121218220 */ /* 0x001fc60000400000 */
[----:B------:R-:W-:Y:S01]  /*1130*/  FFMA.FTZ R34, R35, R34, R35 ;  /* 0x0000002223227223 */ /* 0x000fe20000010023 */
[----:B------:R-:W-:-:S05]  /*1140*/  FADD.FTZ.RZ R35, R33, 1 ;  /* 0x3f80000021237421 */ /* 0x000fca000001c000 */
[----:B------:R-:W-:-:S04]  /*1150*/  IADD3 R35, R35, -0x3f400000, RZ ;  /* 0xc0c0000023237810 */ /* 0x000fc80007ffe0ff */
[----:B------:R-:W-:-:S04]  /*1160*/  LOP3.LUT R36, R35, 0xff800000, RZ, 0xc0, !PT ;  /* 0xff80000023247812 */ /* 0x000fc800078ec0ff */
[----:B------:R-:W-:-:S05]  /*1170*/  IADD3 R35, -R36, 0x40800000, RZ ;  /* 0x4080000024237810 */ /* 0x000fca0007ffe1ff */
[----:B------:R-:W-:Y:S01]  /*1180*/  FFMA.FTZ R0, R35, R0, -1 ;  /* 0xbf80000023007423 */ /* 0x000fe20000010000 */
[----:B------:R-:W-:-:S05]  /*1190*/  IADD3 R35, R33, -R36, RZ ;  /* 0x8000002421237210 */ /* 0x000fca0007ffe0ff */
[----:B------:R-:W-:-:S04]  /*11a0*/  FADD R35, R35, R0 ;  /* 0x0000000023237221 */ /* 0x000fc80000000000 */
[----:B------:R-:W-:-:S04]  /*11b0*/  FFMA.FTZ R12, R35, -R12, 0.10546888411045074463 ;  /* 0x3dd80012230c7423 */ /* 0x000fc8000001080c */
[----:B------:R-:W-:-:S04]  /*11c0*/  FFMA.FTZ R12, R35, R12, -0.13229703903198242188 ;  /* 0xbe0778e0230c7423 */ /* 0x000fc8000001000c */
[----:B------:R-:W-:-:S04]  /*11d0*/  FFMA.FTZ R12, R35, R12, 0.14491446316242218018 ;  /* 0x3e146475230c7423 */ /* 0x000fc8000001000c */
[----:B------:R-:W-:-:S04]  /*11e0*/  FFMA.FTZ R12, R35, R12, -0.16641564667224884033 ;  /* 0xbe2a68dd230c7423 */ /* 0x000fc8000001000c */
[----:B------:R-:W-:Y:S01]  /*11f0*/  FFMA.FTZ R12, R35, R12, 0.19988867640495300293 ;  /* 0x3e4caf9e230c7423 */ /* 0x000fe2000001000c */
[----:B------:R-:W-:-:S03]  /*1200*/  ISETP.GE.U32.AND P0, PT, R8, 0x7f800000, PT ;  /* 0x7f8000000800780c */ /* 0x000fc60003f06070 */
[----:B------:R-:W-:-:S04]  /*1210*/  FFMA.FTZ R12, R35, R12, -0.25000196695327758789 ;  /* 0xbe800042230c7423 */ /* 0x000fc8000001000c */
[C---:B------:R-:W-:Y:S01]  /*1220*/  FFMA.FTZ R12, R35.reuse, R12, 0.33333510160446166992 ;  /* 0x3eaaaae6230c7423 */ /* 0x040fe2000001000c */
[----:B------:R-:W-:Y:S02]  /*1230*/  I2FP.F32.S32 R31, R31 ;  /* 0x0000001f001f7245 */ /* 0x000fe40000201400 */
[----:B------:R-:W-:Y:S01]  /*1240*/  I2FP.F32.S32 R9, R9 ;  /* 0x0000000900097245 */ /* 0x000fe20000201400 */
[----:B------:R-:W-:Y:S01]  /*1250*/  FFMA.FTZ R12, R35, R12, -0.5 ;  /* 0xbf000000230c7423 */ /* 0x000fe2000001000c */
[----:B------:R-:W-:Y:S01]  /*1260*/  BSSY B0, `(.L_x_0) ;  /* 0x000000e000007945 */ /* 0x000fe20003800000 */
[----:B------:R-:W-:Y:S02]  /*1270*/  FMUL R31, R31, 1.1920928955078125e-07 ;  /* 0x340000001f1f7820 */ /* 0x000fe40000400000 */
[----:B------:R-:W-:Y:S01]  /*1280*/  FMUL R0, R35, R12 ;  /* 0x0000000c23007220 */ /* 0x000fe20000400000 */
[----:B------:R-:W-:Y:S01]  /*1290*/  FMUL R12, R9, 1.1920928955078125e-07 ;  /* 0x34000000090c7820 */ /* 0x000fe20000400000 */
[----:B------:R-:W-:Y:S01]  /*12a0*/  ISETP.GE.U32.AND P1, PT, R10, 0x7f800000, PT ;  /* 0x7f8000000a00780c */ /* 0x000fe20003f26070 */
[----:B------:R-:W-:Y:S01]  /*12b0*/  FFMA.FTZ R9, R31, 0.69314718246459960938, R30 ;  /* 0x3f3172181f097823 */ /* 0x000fe2000001001e */
[----:B------:R-:W-:Y:S01]  /*12c0*/  FFMA.FTZ R0, R35, R0, R35 ;  /* 0x0000000023007223 */ /* 0x000fe20000010023 */
[----:B------:R-:W-:Y:S01]  /*12d0*/  FFMA.FTZ R25, R12, 0.69314718246459960938, R25 ;  /* 0x3f3172180c197823 */ /* 0x000fe20000010019 */
[----:B------:R-:W-:Y:S09]  /*12e0*/  @!P0 BRA `(.L_x_1) ;  /* 0x0000000000148947 */ /* 0x000ff20003800000 */
[----:B------:R-:W-:-:S13]  /*12f0*/  ISETP.GE.AND P0, PT, R8, -0x407fffff, PT ;  /* 0xbf8000010800780c */ /* 0x000fda0003f06270 */
[----:B------:R-:W-:-:S05]  /*1300*/  @P0 MOV R31, 0x7f800000 ;  /* 0x7f800000001f0802 */ /* 0x000fca0000000f00 */
[C---:B------:R-:W-:Y:S01]  /*1310*/  @P0 FFMA.FTZ R25, R8.reuse, R31, +INF ;  /* 0x7f80000008190423 */ /* 0x040fe2000001001f */
[----:B------:R-:W-:-:S04]  /*1320*/  FSETP.NEU.AND P0, PT, R8, RZ, PT ;  /* 0x000000ff0800720b */ /* 0x000fc80003f0d000 */
[----:B------:R-:W-:-:S09]  /*1330*/  FSEL R25, R25, -RZ, P0 ;  /* 0x800000ff19197208 */ /* 0x000fd20000000000 */
.L_x_1:
[----:B------:R-:W-:Y:S05]  /*1340*/  BSYNC B0 ;  /* 0x0000000000007941 */ /* 0x000fea0003800000 */
.L_x_0:
[----:B------:R-:W-:Y:S04]  /*1350*/  BSSY B0, `(.L_x_2) ;  /* 0x0000007000007945 */ /* 0x000fe80003800000 */
[----:B------:R-:W-:Y:S05]  /*1360*/  @!P1 BRA `(.L_x_3) ;  /* 0x0000000000149947 */ /* 0x000fea0003800000 */
[----:B------:R-:W-:-:S13]  /*1370*/  ISETP.GE.AND P0, PT, R10, -0x407fffff, PT ;  /* 0xbf8000010a00780c */ /* 0x000fda0003f06270 */
[----:B------:R-:W-:-:S05]  /*1380*/  @P0 MOV R31, 0x7f800000 ;  /* 0x7f800000001f0802 */ /* 0x000fca0000000f00 */
[C---:B------:R-:W-:Y:S01]  /*1390*/  @P0 FFMA.FTZ R26, R10.reuse, R31, +INF ;  /* 0x7f8000000a1a0423 */ /* 0x040fe2000001001f */
[----:B------:R-:W-:-:S04]  /*13a0*/  FSETP.NEU.AND P0, PT, R10, RZ, PT ;  /* 0x000000ff0a00720b */ /* 0x000fc80003f0d000 */
[----:B------:R-:W-:-:S09]  /*13b0*/  FSEL R26, R26, -RZ, P0 ;  /* 0x800000ff1a1a7208 */ /* 0x000fd20000000000 */
.L_x_3:
[----:B------:R-:W-:Y:S05]  /*13c0*/  BSYNC B0 ;  /* 0x0000000000007941 */ /* 0x000fea0003800000 */
.L_x_2:
[----:B------:R-:W-:Y:S01]  /*13d0*/  ISETP.GE.U32.AND P6, PT, R11, 0x7f800000, PT ;  /* 0x7f8000000b00780c */ /* 0x000fe20003fc6070 */
[----:B------:R-:W-:Y:S01]  /*13e0*/  BSSY B0, `(.L_x_4) ;  /* 0x0000019000007945 */ /* 0x000fe20003800000 */
[----:B------:R-:W-:Y:S02]  /*13f0*/  I2FP.F32.S32 R21, R21 ;  /* 0x0000001500157245 */ /* 0x000fe40000201400 */
[----:B------:R-:W-:Y:S02]  /*1400*/  I2FP.F32.S32 R32, R32 ;  /* 0x0000002000207245 */ /* 0x000fe40000201400 */
[----:B------:R-:W-:Y:S01]  /*1410*/  I2FP.F32.S32 R36, R36 ;  /* 0x0000002400247245 */ /* 0x000fe20000201400 */
[----:B------:R-:W-:Y:S01]  /*1420*/  FMUL R10, R21, 1.1920928955078125e-07 ;  /* 0x34000000150a7820 */ /* 0x000fe20000400000 */
[----:B------:R-:W-:Y:S01]  /*1430*/  I2FP.F32.S32 R20, R20 ;  /* 0x0000001400147245 */ /* 0x000fe20000201400 */
[----:B------:R-:W-:Y:S01]  /*1440*/  FMUL R21, R32, 1.1920928955078125e-07 ;  /* 0x3400000020157820 */ /* 0x000fe20000400000 */
[----:B------:R-:W-:Y:S01]  /*1450*/  FSETP.GT.AND P0, PT, R4, 20, PT ;  /* 0x41a000000400780b */ /* 0x000fe20003f04000 */
[----:B------:R-:W-:Y:S01]  /*1460*/  FMUL R31, R36, 1.1920928955078125e-07 ;  /* 0x34000000241f7820 */ /* 0x000fe20000400000 */
[----:B------:R-:W-:Y:S01]  /*1470*/  ISETP.GE.U32.AND P1, PT, R13, 0x7f800000, PT ;  /* 0x7f8000000d00780c */ /* 0x000fe20003f26070 */
[----:B------:R-:W-:Y:S01]  /*1480*/  FMUL R20, R20, 1.1920928955078125e-07 ;  /* 0x3400000014147820 */ /* 0x000fe20000400000 */
[----:B------:R-:W-:Y:S01]  /*1490*/  ISETP.GE.U32.AND P2, PT, R14, 0x7f800000, PT ;  /* 0x7f8000000e00780c */ /* 0x000fe20003f46070 */
[----:B------:R-:W-:Y:S01]  /*14a0*/  FFMA.FTZ R10, R10, 0.69314718246459960938, R27 ;  /* 0x3f3172180a0a7823 */ /* 0x000fe2000001001b */
[----:B------:R-:W-:Y:S01]  /*14b0*/  ISETP.GE.U32.AND P3, PT, R24, 0x7f800000, PT ;  /* 0x7f8000001800780c */ /* 0x000fe20003f66070 */
[----:B------:R-:W-:Y:S01]  /*14c0*/  FFMA.FTZ R21, R21, 0.69314718246459960938, R34 ;  /* 0x3f31721815157823 */ /* 0x000fe20000010022 */
[----:B------:R-:W-:Y:S01]  /*14d0*/  ISETP.GE.U32.AND P4, PT, R15, 0x7f800000, PT ;  /* 0x7f8000000f00780c */ /* 0x000fe20003f86070 */
[----:B------:R-:W-:Y:S01]  /*14e0*/  FFMA.FTZ R8, R31, 0.69314718246459960938, R0 ;  /* 0x3f3172181f087823 */ /* 0x000fe20000010000 */
[----:B------:R-:W-:Y:S01]  /*14f0*/  ISETP.GE.U32.AND P5, PT, R33, 0x7f800000, PT ;  /* 0x7f8000002100780c */ /* 0x000fe20003fa6070 */
[----:B------:R-:W-:Y:S01]  /*1500*/  FFMA.FTZ R23, R20, 0.69314718246459960938, R23 ;  /* 0x3f31721814177823 */ /* 0x000fe20000010017 */
[----:B------:R-:W-:Y:S11]  /*1510*/  @!P6 BRA `(.L_x_5) ;  /* 0x000000000014e947 */ /* 0x000ff60003800000 */
[----:B------:R-:W-:-:S13]  /*1520*/  ISETP.GE.AND P6, PT, R11, -0x407fffff, PT ;  /* 0xbf8000010b00780c */ /* 0x000fda0003fc6270 */
[----:B------:R-:W-:-:S05]  /*1530*/  @P6 MOV R0, 0x7f800000 ;  /* 0x7f80000000006802 */ /* 0x000fca0000000f00 */
[C---:B------:R-:W-:Y:S01]  /*1540*/  @P6 FFMA.FTZ R23, R11.reuse, R0, +INF ;  /* 0x7f8000000b176423 */ /* 0x040fe20000010000 */
[----:B------:R-:W-:-:S04]  /*1550*/  FSETP.NEU.AND P6, PT, R11, RZ, PT ;  /* 0x000000ff0b00720b */ /* 0x000fc80003fcd000 */
[----:B------:R-:W-:-:S09]  /*1560*/  FSEL R23, R23, -RZ, P6 ;  /* 0x800000ff17177208 */ /* 0x000fd20003000000 */
.L_x_5:
[----:B------:R-:W-:Y:S05]  /*1570*/  BSYNC B0 ;  /* 0x0000000000007941 */ /* 0x000fea0003800000 */
.L_x_4:
[----:B------:R-:W-:Y:S04]  /*1580*/  BSSY B0, `(.L_x_6) ;  /* 0x0000007000007945 */ /* 0x000fe80003800000 */
[----:B------:R-:W-:Y:S05]  /*1590*/  @!P1 BRA `(.L_x_7) ;  /* 0x0000000000149947 */ /* 0x000fea0003800000 */
[C---:B------:R-:W-:Y:S02]  /*15a0*/  ISETP.GE.AND P1, PT, R13.reuse, -0x407fffff, PT ;  /* 0xbf8000010d00780c */ /* 0x040fe40003f26270 */
[----:B------:R-:W-:-:S11]  /*15b0*/  FSETP.NEU.AND P6, PT, R13, RZ, PT ;  /* 0x000000ff0d00720b */ /* 0x000fd60003fcd000 */
[----:B------:R-:W-:-:S05]  /*15c0*/  @P1 MOV R0, 0x7f800000 ;  /* 0x7f80000000001802 */ /* 0x000fca0000000f00 */
[----:B------:R-:W-:-:S05]  /*15d0*/  @P1 FFMA.FTZ R22, R13, R0, +INF ;  /* 0x7f8000000d161423 */ /* 0x000fca0000010000 */
[----:B------:R-:W-:-:S07]  /*15e0*/  FSEL R22, R22, -RZ, P6 ;  /* 0x800000ff16167208 */ /* 0x000fce0003000000 */
.L_x_7:
[----:B------:R-:W-:Y:S05]  /*15f0*/  BSYNC B0 ;  /* 0x0000000000007941 */ /* 0x000fea0003800000 */
.L_x_6:
[----:B------:R-:W-:Y:S04]  /*1600*/  BSSY B0, `(.L_x_8) ;  /* 0x0000007000007945 */ /* 0x000fe80003800000 */
[----:B------:R-:W-:Y:S05]  /*1610*/  @!P2 BRA `(.L_x_9) ;  /* 0x000000000014a947 */ /* 0x000fea0003800000 */
[C---:B------:R-:W-:Y:S02]  /*1620*/  ISETP.GE.AND P1, PT, R14.reuse, -0x407fffff, PT ;  /* 0xbf8000010e00780c */ /* 0x040fe40003f26270 */
[----:B------:R-:W-:-:S11]  /*1630*/  FSETP.NEU.AND P2, PT, R14, RZ, PT ;  /* 0x000000ff0e00720b */ /* 0x000fd60003f4d000 */
[----:B------:R-:W-:-:S05]  /*1640*/  @P1 MOV R11, 0x7f800000 ;  /* 0x7f800000000b1802 */ /* 0x000fca0000000f00 */
[----:B------:R-:W-:-:S05]  /*1650*/  @P1 FFMA.FTZ R9, R14, R11, +INF ;  /* 0x7f8000000e091423 */ /* 0x000fca000001000b */
[----:B------:R-:W-:-:S07]  /*1660*/  FSEL R9, R9, -RZ, P2 ;  /* 0x800000ff09097208 */ /* 0x000fce0001000000 */
.L_x_9:
[----:B------:R-:W-:Y:S05]  /*1670*/  BSYNC B0 ;  /* 0x0000000000007941 */ /* 0x000fea0003800000 */
.L_x_8:
[----:B------:R-:W-:Y:S04]  /*1680*/  BSSY B0, `(.L_x_10) ;  /* 0x0000007000007945 */ /* 0x000fe80003800000 */
[----:B------:R-:W-:Y:S05]  /*1690*/  @!P3 BRA `(.L_x_11) ;  /* 0x000000000014b947 */ /* 0x000fea0003800000 */
[C---:B------:R-:W-:Y:S02]  /*16a0*/  ISETP.GE.AND P1, PT, R24.reuse, -0x407fffff, PT ;  /* 0xbf8000011800780c */ /* 0x040fe40003f26270 */
[----:B------:R-:W-:-:S11]  /*16b0*/  FSETP.NEU.AND P2, PT, R24, RZ, PT ;  /* 0x000000ff1800720b */ /* 0x000fd60003f4d000 */
[----:B------:R-:W-:-:S05]  /*16c0*/  @P1 MOV R11, 0x7f800000 ;  /* 0x7f800000000b1802 */ /* 0x000fca0000000f00 */
[----:B------:R-:W-:-:S05]  /*16d0*/  @P1 FFMA.FTZ R10, R24, R11, +INF ;  /* 0x7f800000180a1423 */ /* 0x000fca000001000b */
[----:B------:R-:W-:-:S07]  /*16e0*/  FSEL R10, R10, -RZ, P2 ;  /* 0x800000ff0a0a7208 */ /* 0x000fce0001000000 */
.L_x_11:
[----:B------:R-:W-:Y:S05]  /*16f0*/  BSYNC B0 ;  /* 0x0000000000007941 */ /* 0x000fea0003800000 */
.L_x_10:
[----:B------:R-:W-:Y:S04]  /*1700*/  BSSY B0, `(.L_x_12) ;  /* 0x0000007000007945 */ /* 0x000fe80003800000 */
[----:B------:R-:W-:Y:S05]  /*1710*/  @!P4 BRA `(.L_x_13) ;  /* 0x000000000014c947 */ /* 0x000fea0003800000 */
[C---:B------:R-:W-:Y:S02]  /*1720*/  ISETP.GE.AND P1, PT, R15.reuse, -0x407fffff, PT ;  /* 0xbf8000010f00780c */ /* 0x040fe40003f26270 */
[----:B------:R-:W-:-:S11]  /*1730*/  FSETP.NEU.AND P2, PT, R15, RZ, PT ;  /* 0x000000ff0f00720b */ /* 0x000fd60003f4d000 */
[----:B------:R-:W-:-:S05]  /*1740*/  @P1 MOV R0, 0x7f800000 ;  /* 0x7f80000000001802 */ /* 0x000fca0000000f00 */
[----:B------:R-:W-:-:S05]  /*1750*/  @P1 FFMA.FTZ R21, R15, R0, +INF ;  /* 0x7f8000000f151423 */ /* 0x000fca0000010000 */
[----:B------:R-:W-:-:S07]  /*1760*/  FSEL R21, R21, -RZ, P2 ;  /* 0x800000ff15157208 */ /* 0x000fce0001000000 */
.L_x_13:
[----:B------:R-:W-:Y:S05]  /*1770*/  BSYNC B0 ;  /* 0x0000000000007941 */ /* 0x000fea0003800000 */
.L_x_12:
[----:B------:R-:W-:Y:S04]  /*1780*/  BSSY B0, `(.L_x_14) ;  /* 0x0000007000007945 */ /* 0x000fe80003800000 */
[----:B------:R-:W-:Y:S05]  /*1790*/  @!P5 BRA `(.L_x_15) ;  /* 0x000000000014d947 */ /* 0x000fea0003800000 */
[C---:B------:R-:W-:Y:S02]  /*17a0*/  ISETP.GE.AND P1, PT, R33.reuse, -0x407fffff, PT ;  /* 0xbf8000012100780c */ /* 0x040fe40003f26270 */
[----:B------:R-:W-:-:S11]  /*17b0*/  FSETP.NEU.AND P2, PT, R33, RZ, PT ;  /* 0x000000ff2100720b */ /* 0x000fd60003f4d000 */
[----:B------:R-:W-:-:S05]  /*17c0*/  @P1 MOV R0, 0x7f800000 ;  /* 0x7f80000000001802 */ /* 0x000fca0000000f00 */
[----:B------:R-:W-:-:S05]  /*17d0*/  @P1 FFMA.FTZ R8, R33, R0, +INF ;  /* 0x7f80000021081423 */ /* 0x000fca0000010000 */
[----:B------:R-:W-:-:S07]  /*17e0*/  FSEL R8, R8, -RZ, P2 ;  /* 0x800000ff08087208 */ /* 0x000fce0001000000 */
.L_x_15:
[----:B------:R-:W-:Y:S05]  /*17f0*/  BSYNC B0 ;  /* 0x0000000000007941 */ /* 0x000fea0003800000 */
.L_x_14:
[----:B------:R-:W-:Y:S01]  /*1800*/  FSEL R25, R4, R25, P0 ;  /* 0x0000001904197208 */ /* 0x000fe20000000000 */
[----:B------:R-:W-:Y:S01]  /*1810*/  BSSY B0, `(.L_x_16) ;  /* 0x0000018000007945 */ /* 0x000fe20003800000 */
[----:B------:R-:W-:Y:S02]  /*1820*/  FSETP.GT.AND P0, PT, R5, 20, PT ;  /* 0x41a000000500780b */ /* 0x000fe40003f04000 */
[----:B------:R-:W-:Y:S01]  /*1830*/  FSETP.GT.AND P2, PT, R6, 20, PT ;  /* 0x41a000000600780b */ /* 0x000fe20003f44000 */
[----:B------:R-:W-:Y:S01]  /*1840*/  FADD.FTZ R13, |R25|, -RZ ;  /* 0x800000ff190d7221 */ /* 0x000fe20000010200 */
[----:B------:R-:W-:-:S04]  /*1850*/  FSEL R26, R5, R26, P0 ;  /* 0x0000001a051a7208 */ /* 0x000fc80000000000 */
[----:B------:R-:W-:-:S13]  /*1860*/  FSETP.GE.AND P1, PT, R13, 0.60000002384185791016, PT ;  /* 0x3f19999a0d00780b */ /* 0x000fda0003f26000 */
[----:B------:R-:W-:Y:S05]  /*1870*/  @!P1 BRA `(.L_x_17) ;  /* 0x0000000000289947 */ /* 0x000fea0003800000 */
[C---:B------:R-:W-:Y:S01]  /*1880*/  FMUL R0, R13.reuse, 2.8853900432586669922 ;  /* 0x4038aa3b0d007820 */ /* 0x040fe20000400000 */
[----:B------:R-:W-:Y:S01]  /*1890*/  HFMA2.MMA R11, -RZ, RZ, 1.875, 0 ;  /* 0x3f800000ff0b7435 */ /* 0x000fe200000001ff */
[----:B------:R-:W-:-:S04]  /*18a0*/  FSETP.GE.AND P0, PT, R13, 9.010913848876953125, PT ;  /* 0x41102cb40d00780b */ /* 0x000fc80003f06000 */
[----:B------:R-:W0:Y:S02]  /*18b0*/  MUFU.EX2 R0, R0 ;  /* 0x0000000000007308 */ /* 0x000e240000000800 */
[----:B0-----:R-:W-:-:S06]  /*18c0*/  FADD R12, R0, 1 ;  /* 0x3f800000000c7421 */ /* 0x001fcc0000000000 */
[----:B------:R-:W0:Y:S02]  /*18d0*/  MUFU.RCP R12, R12 ;  /* 0x0000000c000c7308 */ /* 0x000e240000001000 */
[----:B0-----:R-:W-:-:S05]  /*18e0*/  FFMA.FTZ R11, R12, -2, R11 ;  /* 0xc00000000c0b7823 */ /* 0x001fca000001000b */
[----:B------:R-:W-:-:S04]  /*18f0*/  FSEL R11, R11, 1, !P0 ;  /* 0x3f8000000b0b7808 */ /* 0x000fc80004000000 */
[----:B------:R-:W-:Y:S01]  /*1900*/  LOP3.LUT R11, R11, 0x80000000, R25, 0xf8, !PT ;  /* 0x800000000b0b7812 */ /* 0x000fe200078ef819 */
[----:B------:R-:W-:Y:S06]  /*1910*/  BRA `(.L_x_18) ;  /* 0x00000000001c7947 */ /* 0x000fec0003800000 */
.L_x_17:
[----:B------:R-:W-:Y:S01]  /*1920*/  MOV R0, 0x3c80f082 ;  /* 0x3c80f08200007802 */ /* 0x000fe20000000f00 */
[----:B------:R-:W-:-:S04]  /*1930*/  FMUL R11, R25, R25 ;  /* 0x00000019190b7220 */ /* 0x000fc80000400000 */
[----:B------:R-:W-:-:S04]  /*1940*/  FFMA.FTZ R0, R11, R0, -0.052303962409496307373 ;  /* 0xbd563cae0b007423 */ /* 0x000fc80000010000 */
[----:B------:R-:W-:-:S04]  /*1950*/  FFMA.FTZ R0, R11, R0, 0.1331529766321182251 ;  /* 0x3e0859410b007423 */ /* 0x000fc80000010000 */
[----:B------:R-:W-:-:S04]  /*1960*/  FFMA.FTZ R0, R11, R0, -0.33332768082618713379 ;  /* 0xbeaaa9ed0b007423 */ /* 0x000fc80000010000 */
[----:B------:R-:W-:-:S04]  /*1970*/  FFMA.FTZ R0, R11, R0, RZ ;  /* 0x000000000b007223 */ /* 0x000fc800000100ff */
[----:B------:R-:W-:-:S07]  /*1980*/  FFMA.FTZ R11, R25, R0, R25 ;  /* 0x00000000190b7223 */ /* 0x000fce0000010019 */
.L_x_18:
[----:B------:R-:W-:Y:S05]  /*1990*/  BSYNC B0 ;  /* 0x0000000000007941 */ /* 0x000fea0003800000 */
.L_x_16:
[----:B------:R-:W-:Y:S01]  /*19a0*/  FADD.FTZ R14, |R26|, -RZ ;  /* 0x800000ff1a0e7221 */ /* 0x000fe20000010200 */
[----:B------:R-:W-:Y:S01]  /*19b0*/  BSSY B0, `(.L_x_19) ;  /* 0x0000016000007945 */ /* 0x000fe20003800000 */
[----:B------:R-:W-:Y:S02]  /*19c0*/  FSETP.GT.AND P1, PT, R7, 20, PT ;  /* 0x41a000000700780b */ /* 0x000fe40003f24000 */
[----:B------:R-:W-:Y:S02]  /*19d0*/  FSEL R23, R6, R23, P2 ;  /* 0x0000001706177208 */ /* 0x000fe40001000000 */
        /* <DEDUP_REMOVED lines=12> */
.L_x_20:
[----:B------:R-:W-:Y:S01]  /*1aa0*/  MOV R0, 0x3c80f082 ;  /* 0x3c80f08200007802 */ /* 0x000fe20000000f00 */
[----:B------:R-:W-:-:S04]  /*1ab0*/  FMUL R13, R26, R26 ;  /* 0x0000001a1a0d7220 */ /* 0x000fc80000400000 */
[----:B------:R-:W-:-:S04]  /*1ac0*/  FFMA.FTZ R0, R13, R0, -0.052303962409496307373 ;  /* 0xbd563cae0d007423 */ /* 0x000fc80000010000 */
[----:B------:R-:W-:-:S04]  /*1ad0*/  FFMA.FTZ R0, R13, R0, 0.1331529766321182251 ;  /* 0x3e0859410d007423 */ /* 0x000fc80000010000 */
[----:B------:R-:W-:-:S04]  /*1ae0*/  FFMA.FTZ R0, R13, R0, -0.33332768082618713379 ;  /* 0xbeaaa9ed0d007423 */ /* 0x000fc80000010000 */
[----:B------:R-:W-:-:S04]  /*1af0*/  FFMA.FTZ R13, R13, R0, RZ ;  /* 0x000000000d0d7223 */ /* 0x000fc800000100ff */
[----:B------:R-:W-:-:S07]  /*1b00*/  FFMA.FTZ R26, R26, R13, R26 ;  /* 0x0000000d1a1a7223 */ /* 0x000fce000001001a */
.L_x_21:
[----:B------:R-:W-:Y:S05]  /*1b10*/  BSYNC B0 ;  /* 0x0000000000007941 */ /* 0x000fea0003800000 */
.L_x_19:
        /* <DEDUP_REMOVED lines=16> */
.L_x_23:
[----:B------:R-:W-:Y:S01]  /*1c20*/  MOV R0, 0x3c80f082 ;  /* 0x3c80f08200007802 */ /* 0x000fe20000000f00 */
[----:B------:R-:W-:-:S04]  /*1c30*/  FMUL R13, R23, R23 ;  /* 0x00000017170d7220 */ /* 0x000fc80000400000 */
[----:B------:R-:W-:-:S04]  /*1c40*/  FFMA.FTZ R0, R13, R0, -0.052303962409496307373 ;  /* 0xbd563cae0d007423 */ /* 0x000fc80000010000 */
[----:B------:R-:W-:-:S04]  /*1c50*/  FFMA.FTZ R0, R13, R0, 0.1331529766321182251 ;  /* 0x3e0859410d007423 */ /* 0x000fc80000010000 */
[----:B------:R-:W-:-:S04]  /*1c60*/  FFMA.FTZ R0, R13, R0, -0.33332768082618713379 ;  /* 0xbeaaa9ed0d007423 */ /* 0x000fc80000010000 */
[----:B------:R-:W-:-:S04]  /*1c70*/  FFMA.FTZ R0, R13, R0, RZ ;  /* 0x000000000d007223 */ /* 0x000fc800000100ff */
[----:B------:R-:W-:-:S07]  /*1c80*/  FFMA.FTZ R23, R23, R0, R23 ;  /* 0x0000000017177223 */ /* 0x000fce0000010017 */
.L_x_24:
[----:B------:R-:W-:Y:S05]  /*1c90*/  BSYNC B0 ;  /* 0x0000000000007941 */ /* 0x000fea0003800000 */
.L_x_22:
        /* <DEDUP_REMOVED lines=16> */
.L_x_26:
[----:B------:R-:W-:Y:S01]  /*1da0*/  MOV R0, 0x3c80f082 ;  /* 0x3c80f08200007802 */ /* 0x000fe20000000f00 */
[----:B------:R-:W-:-:S04]  /*1db0*/  FMUL R13, R22, R22 ;  /* 0x00000016160d7220 */ /* 0x000fc80000400000 */
[----:B------:R-:W-:-:S04]  /*1dc0*/  FFMA.FTZ R0, R13, R0, -0.052303962409496307373 ;  /* 0xbd563cae0d007423 */ /* 0x000fc80000010000 */
[----:B------:R-:W-:-:S04]  /*1dd0*/  FFMA.FTZ R0, R13, R0, 0.1331529766321182251 ;  /* 0x3e0859410d007423 */ /* 0x000fc80000010000 */
[----:B------:R-:W-:-:S04]  /*1de0*/  FFMA.FTZ R0, R13, R0, -0.33332768082618713379 ;  /* 0xbeaaa9ed0d007423 */ /* 0x000fc80000010000 */
[----:B------:R-:W-:-:S04]  /*1df0*/  FFMA.FTZ R13, R13, R0, RZ ;  /* 0x000000000d0d7223 */ /* 0x000fc800000100ff */
[----:B------:R-:W-:-:S07]  /*1e00*/  FFMA.FTZ R22, R22, R13, R22 ;  /* 0x0000000d16167223 */ /* 0x000fce0000010016 */
.L_x_27:
[----:B------:R-:W-:Y:S05]  /*1e10*/  BSYNC B0 ;  /* 0x0000000000007941 */ /* 0x000fea0003800000 */
.L_x_25:
        /* <DEDUP_REMOVED lines=16> */
.L_x_29:
[----:B------:R-:W-:Y:S01]  /*1f20*/  MOV R0, 0x3c80f082 ;  /* 0x3c80f08200007802 */ /* 0x000fe20000000f00 */
[----:B------:R-:W-:-:S04]  /*1f30*/  FMUL R13, R9, R9 ;  /* 0x00000009090d7220 */ /* 0x000fc80000400000 */
[----:B------:R-:W-:-:S04]  /*1f40*/  FFMA.FTZ R0, R13, R0, -0.052303962409496307373 ;  /* 0xbd563cae0d007423 */ /* 0x000fc80000010000 */
[----:B------:R-:W-:-:S04]  /*1f50*/  FFMA.FTZ R0, R13, R0, 0.1331529766321182251 ;  /* 0x3e0859410d007423 */ /* 0x000fc80000010000 */
[----:B------:R-:W-:-:S04]  /*1f60*/  FFMA.FTZ R0, R13, R0, -0.33332768082618713379 ;  /* 0xbeaaa9ed0d007423 */ /* 0x000fc80000010000 */
[----:B------:R-:W-:-:S04]  /*1f70*/  FFMA.FTZ R0, R13, R0, RZ ;  /* 0x000000000d007223 */ /* 0x000fc800000100ff */
[----:B------:R-:W-:-:S07]  /*1f80*/  FFMA.FTZ R9, R9, R0, R9 ;  /* 0x0000000009097223 */ /* 0x000fce0000010009 */
.L_x_30:
[----:B------:R-:W-:Y:S05]  /*1f90*/  BSYNC B0 ;  /* 0x0000000000007941 */ /* 0x000fea0003800000 */
.L_x_28:
        /* <DEDUP_REMOVED lines=16> */
.L_x_32:
[----:B------:R-:W-:Y:S01]  /*20a0*/  MOV R0, 0x3c80f082 ;  /* 0x3c80f08200007802 */ /* 0x000fe20000000f00 */
[----:B------:R-:W-:-:S04]  /*20b0*/  FMUL R13, R10, R10 ;  /* 0x0000000a0a0d7220 */ /* 0x000fc80000400000 */
[----:B------:R-:W-:-:S04]  /*20c0*/  FFMA.FTZ R0, R13, R0, -0.052303962409496307373 ;  /* 0xbd563cae0d007423 */ /* 0x000fc80000010000 */
[----:B------:R-:W-:-:S04]  /*20d0*/  FFMA.FTZ R0, R13, R0, 0.1331529766321182251 ;  /* 0x3e0859410d007423 */ /* 0x000fc80000010000 */
[----:B------:R-:W-:-:S04]  /*20e0*/  FFMA.FTZ R0, R13, R0, -0.33332768082618713379 ;  /* 0xbeaaa9ed0d007423 */ /* 0x000fc80000010000 */
[----:B------:R-:W-:-:S04]  /*20f0*/  FFMA.FTZ R13, R13, R0, RZ ;  /* 0x000000000d0d7223 */ /* 0x000fc800000100ff */
[----:B------:R-:W-:-:S07]  /*2100*/  FFMA.FTZ R10, R10, R13, R10 ;  /* 0x0000000d0a0a7223 */ /* 0x000fce000001000a */
.L_x_33:
[----:B------:R-:W-:Y:S05]  /*2110*/  BSYNC B0 ;  /* 0x0000000000007941 */ /* 0x000fea0003800000 */
.L_x_31:
[----:B------:R-:W-:Y:S01]  /*2120*/  FADD.FTZ R14, |R21|, -RZ ;  /* 0x800000ff150e7221 */ /* 0x000fe20000010200 */
[----:B------:R-:W-:Y:S01]  /*2130*/  BSSY B0, `(.L_x_34) ;  /* 0x0000015000007945 */ /* 0x000fe20003800000 */
[----:B------:R-:W-:-:S03]  /*2140*/  FSEL R8, R19, R8, P1 ;  /* 0x0000000813087208 */ /* 0x000fc60000800000 */
        /* <DEDUP_REMOVED lines=12> */
.L_x_35:
[----:B------:R-:W-:Y:S01]  /*2210*/  MOV R0, 0x3c80f082 ;  /* 0x3c80f08200007802 */ /* 0x000fe20000000f00 */
[----:B------:R-:W-:-:S04]  /*2220*/  FMUL R13, R21, R21 ;  /* 0x00000015150d7220 */ /* 0x000fc80000400000 */
[----:B------:R-:W-:-:S04]  /*2230*/  FFMA.FTZ R0, R13, R0, -0.052303962409496307373 ;  /* 0xbd563cae0d007423 */ /* 0x000fc80000010000 */
[----:B------:R-:W-:-:S04]  /*2240*/  FFMA.FTZ R0, R13, R0, 0.1331529766321182251 ;  /* 0x3e0859410d007423 */ /* 0x000fc80000010000 */
[----:B------:R-:W-:-:S04]  /*2250*/  FFMA.FTZ R0, R13, R0, -0.33332768082618713379 ;  /* 0xbeaaa9ed0d007423 */ /* 0x000fc80000010000 */
[----:B------:R-:W-:-:S04]  /*2260*/  FFMA.FTZ R0, R13, R0, RZ ;  /* 0x000000000d007223 */ /* 0x000fc800000100ff */
[----:B------:R-:W-:-:S07]  /*2270*/  FFMA.FTZ R21, R21, R0, R21 ;  /* 0x0000000015157223 */ /* 0x000fce0000010015 */
.L_x_36:
[----:B------:R-:W-:Y:S05]  /*2280*/  BSYNC B0 ;  /* 0x0000000000007941 */ /* 0x000fea0003800000 */
.L_x_34:
[----:B------:R-:W-:Y:S01]  /*2290*/  FADD.FTZ R14, |R8|, -RZ ;  /* 0x800000ff080e7221 */ /* 0x000fe20000010200 */
[----:B------:R-:W-:Y:S04]  /*22a0*/  BSSY B0, `(.L_x_37) ;  /* 0x0000014000007945 */ /* 0x000fe80003800000 */
        /* <DEDUP_REMOVED lines=12> */
.L_x_38:
[----:B------:R-:W-:Y:S01]  /*2370*/  MOV R0, 0x3c80f082 ;  /* 0x3c80f08200007802 */ /* 0x000fe20000000f00 */
[----:B------:R-:W-:-:S04]  /*2380*/  FMUL R13, R8, R8 ;  /* 0x00000008080d7220 */ /* 0x000fc80000400000 */
[----:B------:R-:W-:-:S04]  /*2390*/  FFMA.FTZ R0, R13, R0, -0.052303962409496307373 ;  /* 0xbd563cae0d007423 */ /* 0x000fc80000010000 */
[----:B------:R-:W-:-:S04]  /*23a0*/  FFMA.FTZ R0, R13, R0, 0.1331529766321182251 ;  /* 0x3e0859410d007423 */ /* 0x000fc80000010000 */
[----:B------:R-:W-:-:S04]  /*23b0*/  FFMA.FTZ R0, R13, R0, -0.33332768082618713379 ;  /* 0xbeaaa9ed0d007423 */ /* 0x000fc80000010000 */
[----:B------:R-:W-:-:S04]  /*23c0*/  FFMA.FTZ R13, R13, R0, RZ ;  /* 0x000000000d0d7223 */ /* 0x000fc800000100ff */
[----:B------:R-:W-:-:S07]  /*23d0*/  FFMA.FTZ R8, R8, R13, R8 ;  /* 0x0000000d08087223 */ /* 0x000fce0000010008 */
.L_x_39:
[----:B------:R-:W-:Y:S05]  /*23e0*/  BSYNC B0 ;  /* 0x0000000000007941 */ /* 0x000fea0003800000 */
.L_x_37:
[----:B------:R-:W0:Y:S01]  /*23f0*/  S2R R0, SR_TID.X ;  /* 0x0000000000007919 */ /* 0x000e220000002100 */
[----:B------:R-:W1:Y:S01]  /*2400*/  S2UR UR5, SR_CgaCtaId ;  /* 0x00000000000579c3 */ /* 0x000e620000008800 */
[----:B------:R-:W-:Y:S01]  /*2410*/  FMUL R26, R5, R26 ;  /* 0x0000001a051a7220 */ /* 0x000fe20000400000 */
[----:B------:R-:W-:Y:S01]  /*2420*/  FMUL R11, R4, R11 ;  /* 0x0000000b040b7220 */ /* 0x000fe20000400000 */
[----:B------:R-:W-:Y:S01]  /*2430*/  FMUL R22, R7, R22 ;  /* 0x0000001607167220 */ /* 0x000fe20000400000 */
[----:B------:R-:W-:Y:S01]  /*2440*/  UMOV UR4, 0x400 ;  /* 0x0000040000047882 */ /* 0x000fe20000000000 */
[----:B------:R-:W-:Y:S01]  /*2450*/  FMUL R16, R16, R9 ;  /* 0x0000000910107220 */ /* 0x000fe20000400000 */
[----:B------:R-:W-:Y:S01]  /*2460*/  FMUL R23, R6, R23 ;  /* 0x0000001706177220 */ /* 0x000fe20000400000 */
[----:B------:R-:W-:Y:S01]  /*2470*/  FMUL R17, R17, R10 ;  /* 0x0000000a11117220 */ /* 0x000fe20000400000 */
[----:B------:R-:W-:Y:S01]  /*2480*/  FMUL R21, R18, R21 ;  /* 0x0000001512157220 */ /* 0x000fe20000400000 */
[----:B------:R-:W-:Y:S01]  /*2490*/  FMUL R19, R19, R8 ;  /* 0x0000000813137220 */ /* 0x000fe20000400000 */
[----:B------:R-:W-:-:S02]  /*24a0*/  SHF.R.U32.HI R6, RZ, 0x3, R28 ;  /* 0x00000003ff067819 */ /* 0x000fc4000001161c */
[----:B------:R-:W-:-:S04]  /*24b0*/  LOP3.LUT R3, R3, 0x1c, R28, 0xf8, !PT ;  /* 0x0000001c03037812 */ /* 0x000fc800078ef81c */
[----:B------:R-:W-:-:S04]  /*24c0*/  SHF.R.S32.HI R10, RZ, 0x1f, R3 ;  /* 0x0000001fff0a7819 */ /* 0x000fc80000011403 */
[----:B------:R-:W-:Y:S01]  /*24d0*/  LEA.HI R10, R10, R3, RZ, 0xa ;  /* 0x000000030a0a7211 */ /* 0x000fe200078f50ff */
[----:B-1----:R-:W-:Y:S01]  /*24e0*/  UPRMT UR4, UR5, 0x654, UR4 ;  /* 0x0000065405047896 */ /* 0x002fe20008000004 */
[----:B0-----:R-:W-:-:S04]  /*24f0*/  SHF.L.U32 R0, R0, 0x7, RZ ;  /* 0x0000000700007819 */ /* 0x001fc800000006ff */
[----:B------:R-:W-:-:S04]  /*2500*/  LOP3.LUT R5, R0, 0x380, RZ, 0xc0, !PT ;  /* 0x0000038000057812 */ /* 0x000fc800078ec0ff */
[----:B------:R-:W-:Y:S02]  /*2510*/  SHF.R.U32.HI R4, RZ, 0x3, R5 ;  /* 0x00000003ff047819 */ /* 0x000fe40000011605 */
[C---:B------:R-:W-:Y:S02]  /*2520*/  LOP3.LUT R0, R5.reuse, R2, RZ, 0xfc, !PT ;  /* 0x0000000205007212 */ /* 0x040fe400078efcff */
[C---:B------:R-:W-:Y:S02]  /*2530*/  LOP3.LUT R7, R5.reuse, 0x20, RZ, 0xfc, !PT ;  /* 0x0000002005077812 */ /* 0x040fe400078efcff */
[C---:B------:R-:W-:Y:S02]  /*2540*/  LOP3.LUT R9, R5.reuse, 0x40, RZ, 0xfc, !PT ;  /* 0x0000004005097812 */ /* 0x040fe400078efcff */
[----:B------:R-:W-:Y:S02]  /*2550*/  LOP3.LUT R4, R4, R5, R2, 0xfe, !PT ;  /* 0x0000000504047212 */ /* 0x000fe400078efe02 */
[----:B------:R-:W-:-:S02]  /*2560*/  LOP3.LUT R5, R5, 0x60, RZ, 0xfc, !PT ;  /* 0x0000006005057812 */ /* 0x000fc400078efcff */
[-C--:B------:R-:W-:Y:S02]  /*2570*/  LEA.HI R7, R7, R0.reuse, RZ, 0x1d ;  /* 0x0000000007077211 */ /* 0x080fe400078fe8ff */
[-C--:B------:R-:W-:Y:S02]  /*2580*/  LEA.HI R9, R9, R0.reuse, RZ, 0x1d ;  /* 0x0000000009097211 */ /* 0x080fe400078fe8ff */
[----:B------:R-:W-:Y:S02]  /*2590*/  LEA.HI R5, R5, R0, RZ, 0x1d ;  /* 0x0000000005057211 */ /* 0x000fe400078fe8ff */
[----:B------:R-:W-:Y:S02]  /*25a0*/  LEA R12, R4, UR4, 0x2 ;  /* 0x00000004040c7c11 */ /* 0x000fe4000f8e10ff */
[----:B------:R-:W-:Y:S02]  /*25b0*/  LEA R13, R7, UR4, 0x2 ;  /* 0x00000004070d7c11 */ /* 0x000fe4000f8e10ff */
[----:B------:R-:W-:Y:S01]  /*25c0*/  LEA R14, R9, UR4, 0x2 ;  /* 0x00000004090e7c11 */ /* 0x000fe2000f8e10ff */
[----:B------:R0:W-:Y:S01]  /*25d0*/  STS [R12], R11 ;  /* 0x0000000b0c007388 */ /* 0x0001e20000000800 */
[----:B------:R-:W-:Y:S01]  /*25e0*/  LEA R15, R5, UR4, 0x2 ;  /* 0x00000004050f7c11 */ /* 0x000fe2000f8e10ff */
[----:B------:R-:W1:Y:S01]  /*25f0*/  LDC.64 R8, c[0x0][0x238] ;  /* 0x00008e00ff087b82 */ /* 0x000e620000000a00 */
[----:B------:R-:W-:Y:S01]  /*2600*/  LOP3.LUT R0, R28, 0x1fc, RZ, 0xc0, !PT ;  /* 0x000001fc1c007812 */ /* 0x000fe200078ec0ff */
[----:B------:R-:W-:Y:S01]  /*2610*/  STS [R13+0x80], R26 ;  /* 0x0000801a0d007388 */ /* 0x000fe20000000800 */
[----:B------:R-:W-:-:S03]  /*2620*/  LOP3.LUT R7, R6, 0x3c, RZ, 0xc0, !PT ;  /* 0x0000003c06077812 */ /* 0x000fc600078ec0ff */
[----:B------:R-:W-:Y:S01]  /*2630*/  STS [R14+0x100], R23 ;  /* 0x000100170e007388 */ /* 0x000fe20000000800 */
[----:B------:R-:W-:Y:S02]  /*2640*/  IADD3 R7, R0, R7, RZ ;  /* 0x0000000700077210 */ /* 0x000fe40007ffe0ff */
[C---:B0-----:R-:W-:Y:S01]  /*2650*/  SHF.L.U32 R11, R10.reuse, 0x8, RZ ;  /* 0x000000080a0b7819 */ /* 0x041fe200000006ff */
[----:B------:R-:W-:Y:S01]  /*2660*/  STS [R15+0x180], R22 ;  /* 0x000180160f007388 */ /* 0x000fe20000000800 */
[----:B------:R-:W-:Y:S02]  /*2670*/  LEA R7, R7, UR4, 0x2 ;  /* 0x0000000407077c11 */ /* 0x000fe4000f8e10ff */
[----:B------:R-:W-:Y:S01]  /*2680*/  LOP3.LUT R10, R10, 0xfffffc00, RZ, 0xc0, !PT ;  /* 0xfffffc000a0a7812 */ /* 0x000fe200078ec0ff */
[----:B------:R0:W-:Y:S04]  /*2690*/  STS [R12+0x40], R16 ;  /* 0x000040100c007388 */ /* 0x0001e80000000800 */
[----:B------:R2:W-:Y:S04]  /*26a0*/  STS [R13+0xc0], R17 ;  /* 0x0000c0110d007388 */ /* 0x0005e80000000800 */
[----:B------:R-:W-:Y:S01]  /*26b0*/  STS [R14+0x140], R21 ;  /* 0x000140150e007388 */ /* 0x000fe20000000800 */
[----:B0-----:R-:W-:-:S03]  /*26c0*/  LOP3.LUT R12, R11, 0xfffc0000, RZ, 0xc0, !PT ;  /* 0xfffc00000b0c7812 */ /* 0x001fc600078ec0ff */
[----:B------:R-:W-:Y:S01]  /*26d0*/  STS [R15+0x1c0], R19 ;  /* 0x0001c0130f007388 */ /* 0x000fe20000000800 */
[----:B------:R-:W-:Y:S02]  /*26e0*/  LOP3.LUT R11, R29, R2, RZ, 0xfc, !PT ;  /* 0x000000021d0b7212 */ /* 0x000fe400078efcff */
[----:B------:R-:W-:Y:S01]  /*26f0*/  LOP3.LUT R16, R0, 0x200, RZ, 0xfc, !PT ;  /* 0x0000020000107812 */ /* 0x000fe200078efcff */
[----:B------:R-:W-:Y:S01]  /*2700*/  BAR.SYNC.DEFER_BLOCKING 0x0 ;  /* 0x0000000000007b1d */ /* 0x000fe20000010000 */
[----:B------:R-:W-:Y:S02]  /*2710*/  LOP3.LUT R29, R29, 0x10, R2, 0xfe, !PT ;  /* 0x000000101d1d7812 */ /* 0x000fe400078efe02 */
[----:B------:R-:W-:Y:S02]  /*2720*/  IADD3 R10, R12, R3, -R10 ;  /* 0x000000030c0a7210 */ /* 0x000fe40007ffe80a */
[----:B------:R-:W-:Y:S02]  /*2730*/  ISETP.GE.AND P0, PT, R11, 0x100, PT ;  /* 0x000001000b00780c */ /* 0x000fe40003f06270 */
[----:B------:R-:W-:-:S02]  /*2740*/  SHF.R.U32.HI R16, RZ, 0x3, R16 ;  /* 0x00000003ff107819 */ /* 0x000fc40000011610 */
[----:B------:R-:W-:Y:S02]  /*2750*/  ISETP.GE.AND P1, PT, R29, 0x100, PT ;  /* 0x000001001d00780c */ /* 0x000fe40003f26270 */
[----:B------:R-:W-:Y:S02]  /*2760*/  LEA R3, R11, R10, 0xa ;  /* 0x0000000a0b037211 */ /* 0x000fe400078e50ff */
[----:B--2---:R-:W-:-:S03]  /*2770*/  LOP3.LUT R13, R16, 0x7c, RZ, 0xc0, !PT ;  /* 0x0000007c100d7812 */ /* 0x004fc600078ec0ff */
[----:B-1----:R-:W-:Y:S01]  /*2780*/  IMAD.WIDE R2, R3, 0x4, R8 ;  /* 0x0000000403027825 */ /* 0x002fe200078e0208 */
[----:B------:R-:W-:-:S04]  /*2790*/  IADD3 R13, R0, R13, RZ ;  /* 0x0000000d000d7210 */ /* 0x000fc80007ffe0ff */
[----:B------:R-:W-:Y:S01]  /*27a0*/  LEA R13, R13, UR4, 0x2 ;  /* 0x000000040d0d7c11 */ /* 0x000fe2000f8e10ff */
[----:B------:R-:W0:Y:S04]  /*27b0*/  LDS.128 R4, [R7] ;  /* 0x0000000007047984 */ /* 0x000e280000000c00 */
[----:B0-----:R0:W-:Y:S01]  /*27c0*/  @!P0 STG.E.128 desc[UR6][R2.64], R4 ;  /* 0x0000000402008986 */ /* 0x0011e2000c101d06 */
[----:B------:R-:W-:Y:S05]  /*27d0*/  @P1 EXIT ;  /* 0x000000000000194d */ /* 0x000fea0003800000 */
[----:B------:R-:W0:Y:S01]  /*27e0*/  LDS.128 R12, [R13+0x800] ;  /* 0x000800000d0c7984 */ /* 0x000e220000000c00 */
[----:B------:R-:W-:-:S05]  /*27f0*/  LEA R29, R29, R10, 0xa ;  /* 0x0000000a1d1d7211 */ /* 0x000fca00078e50ff */
[----:B------:R-:W-:-:S05]  /*2800*/  IMAD.WIDE R8, R29, 0x4, R8 ;  /* 0x000000041d087825 */ /* 0x000fca00078e0208 */
[----:B0-----:R-:W-:Y:S01]  /*2810*/  STG.E.128 desc[UR6][R8.64], R12 ;  /* 0x0000000c08007986 */ /* 0x001fe2000c101d06 */
[----:B------:R-:W-:Y:S05]  /*2820*/  EXIT ;  /* 0x000000000000794d */ /* 0x000fea0003800000 */
.L_x_40:
[----:B------:R-:W-:-:S00]  /*2830*/  BRA `(.L_x_40) ;  /* 0xfffffffc00fc7947 */ /* 0x000fc0000383ffff */
[----:B------:R-:W-:-:S00]  /*2840*/  NOP ;  /* 0x0000000000007918 */ /* 0x000fc00000000000 */
        /* <DEDUP_REMOVED lines=11> */
.L_x_41:


//--------------------- .nv.global.init           --------------------------
	.section	.nv.global.init,"aw",@progbits
.nv.global.init:
	.type		_$_str,@object
	.size		_$_str,(_$_str_$_2 - _$_str)
_$_str:
        /*0000*/ 	.byte	0x5f, 0x5f, 0x43, 0x55, 0x44, 0x41, 0x5f, 0x46, 0x54, 0x5a, 0x00
	.type		_$_str_$_2,@object
	.size		_$_str_$_2,(.L_1 - _$_str_$_2)
_$_str_$_2:
        /*000b*/ 	.byte	0x5f, 0x5f, 0x43, 0x55, 0x44, 0x41, 0x5f, 0x50, 0x52, 0x45, 0x43, 0x5f, 0x53, 0x51, 0x52, 0x54
        /*001b*/ 	.byte	0x00
.L_1:


//--------------------- .nv.shared.triton_poi_fused__native_batch_norm_legit_no_training_mul_softplus_tanh_8 --------------------------
	.section	.nv.shared.triton_poi_fused__native_batch_norm_legit_no_training_mul_softplus_tanh_8,"aw",@nobits
	.sectionflags	@""
	.align	16
	.zero		1024


//--------------------- .nv.constant0.triton_poi_fused__native_batch_norm_legit_no_training_mul_softplus_tanh_8 --------------------------
	.section	.nv.constant0.triton_poi_fused__native_batch_norm_legit_no_training_mul_softplus_tanh_8,"a",@progbits
	.sectionflags	@""
	.align	4
.nv.constant0.triton_poi_fused__native_batch_norm_legit_no_training_mul_softplus_tanh_8:
	.zero		584
